	.target	sm_100a

	.elftype	@"ET_EXEC"


//--------------------- .note.nv.tkinfo           --------------------------
	.section	.note.nv.tkinfo,"",@"SHT_NOTE"
	.sectionflags	@"SHF_NOTE_NV_TKINFO"
	.tkinfo
        /*0018*/ 	.word	0x00000081
        /*0030*/ 	.string	""
        /*0030*/ 	.string	"ptxas-blackwell"
        /*0030*/ 	.string	"Cuda compilation tools, release 12.9, V12.9.86"
        /*0030*/ 	.string	"Build cuda_12.9.r12.9/compiler.36037853_0"
        /*0030*/ 	.string	"-v  -suppress-debug-info  -lineinfo  -arch sm_100a "



//--------------------- .note.nv.cuver            --------------------------
	.section	.note.nv.cuver,"",@"SHT_NOTE"
	.sectionflags	@"SHF_NOTE_NV_CUVER"
        /*0018*/ 	.short	0x0001
        /*001a*/ 	.short	0x0064
        /*001c*/ 	.short	0x0001
        /*001e*/ 	.short	0x0000
        /*0020*/ 	.short	0x0001
        /*0022*/ 	.short	0x0000


//--------------------- .nv.info                  --------------------------
	.section	.nv.info,"",@"SHT_CUDA_INFO"
	.align	4


	//----- nvinfo : EIATTR_REGCOUNT
	.align		4
        /*0000*/ 	.byte	0x04, 0x2f
        /*0002*/ 	.short	(.L_4 - .L_3)
	.align		4
.L_3:
        /*0004*/ 	.word	index@(gluon_tcgen05)
        /*0008*/ 	.word	0x00000087


	//----- nvinfo : EIATTR_FRAME_SIZE
	.align		4
.L_4:
        /*000c*/ 	.byte	0x04, 0x11
        /*000e*/ 	.short	(.L_6 - .L_5)
	.align		4
.L_5:
        /*0010*/ 	.word	index@($__internal_2_$__cuda_sm10x_tcgen05_guardrail_trap_unallocated_columns_being_dealloced)
        /*0014*/ 	.word	0x00000000


	//----- nvinfo : EIATTR_FRAME_SIZE
	.align		4
.L_6:
        /*0018*/ 	.byte	0x04, 0x11
        /*001a*/ 	.short	(.L_8 - .L_7)
	.align		4
.L_7:
        /*001c*/ 	.word	index@($__internal_1_$__cuda_sm10x_tcgen05_guardrail_trap_phase_invalid_during_alloc)
        /*0020*/ 	.word	0x00000000


	//----- nvinfo : EIATTR_FRAME_SIZE
	.align		4
.L_8:
        /*0024*/ 	.byte	0x04, 0x11
        /*0026*/ 	.short	(.L_10 - .L_9)
	.align		4
.L_9:
        /*0028*/ 	.word	index@($__internal_0_$__cuda_sm10x_tcgen05_guardrail_trap_col_being_dealloced_not_returned_by_alloc)
        /*002c*/ 	.word	0x00000000


	//----- nvinfo : EIATTR_FRAME_SIZE
	.align		4
.L_10:
        /*0030*/ 	.byte	0x04, 0x11
        /*0032*/ 	.short	(.L_12 - .L_11)
	.align		4
.L_11:
        /*0034*/ 	.word	index@(gluon_tcgen05)
        /*0038*/ 	.word	0x00000000


	//----- nvinfo : EIATTR_MIN_STACK_SIZE
	.align		4
.L_12:
        /*003c*/ 	.byte	0x04, 0x12
        /*003e*/ 	.short	(.L_14 - .L_13)
	.align		4
.L_13:
        /*0040*/ 	.word	index@(gluon_tcgen05)
        /*0044*/ 	.word	0x00000000
.L_14:


//--------------------- .nv.info.gluon_tcgen05    --------------------------
	.section	.nv.info.gluon_tcgen05,"",@"SHT_CUDA_INFO"
	.sectionflags	@""
	.align	4


	//----- nvinfo : EIATTR_CUDA_API_VERSION
	.align		4
        /*0000*/ 	.byte	0x04, 0x37
        /*0002*/ 	.short	(.L_16 - .L_15)
.L_15:
        /*0004*/ 	.word	0x00000081


	//----- nvinfo : EIATTR_KPARAM_INFO
	.align		4
.L_16:
        /*0008*/ 	.byte	0x04, 0x17
        /*000a*/ 	.short	(.L_18 - .L_17)
.L_17:
        /*000c*/ 	.word	0x00000000
        /*0010*/ 	.short	0x000a
        /*0012*/ 	.short	0x0048
        /*0014*/ 	.byte	0x00, 0xf4, 0x21, 0x00


	//----- nvinfo : EIATTR_KPARAM_INFO
	.align		4
.L_18:
        /*0018*/ 	.byte	0x04, 0x17
        /*001a*/ 	.short	(.L_20 - .L_19)
.L_19:
        /*001c*/ 	.word	0x00000000
        /*0020*/ 	.short	0x0009
        /*0022*/ 	.short	0x0040
        /*0024*/ 	.byte	0x00, 0xf4, 0x21, 0x00


	//----- nvinfo : EIATTR_KPARAM_INFO
	.align		4
.L_20:
        /*0028*/ 	.byte	0x04, 0x17
        /*002a*/ 	.short	(.L_22 - .L_21)
.L_21:
        /*002c*/ 	.word	0x00000000
        /*0030*/ 	.short	0x0008
        /*0032*/ 	.short	0x0038
        /*0034*/ 	.byte	0x00, 0xf0, 0x21, 0x00


	//----- nvinfo : EIATTR_KPARAM_INFO
	.align		4
.L_22:
        /*0038*/ 	.byte	0x04, 0x17
        /*003a*/ 	.short	(.L_24 - .L_23)
.L_23:
        /*003c*/ 	.word	0x00000000
        /*0040*/ 	.short	0x0007
        /*0042*/ 	.short	0x0030
        /*0044*/ 	.byte	0x00, 0xf0, 0x21, 0x00


	//----- nvinfo : EIATTR_KPARAM_INFO
	.align		4
.L_24:
        /*0048*/ 	.byte	0x04, 0x17
        /*004a*/ 	.short	(.L_26 - .L_25)
.L_25:
        /*004c*/ 	.word	0x00000000
        /*0050*/ 	.short	0x0006
        /*0052*/ 	.short	0x0028
        /*0054*/ 	.byte	0x00, 0xf0, 0x21, 0x00


	//----- nvinfo : EIATTR_KPARAM_INFO
	.align		4
.L_26:
        /*0058*/ 	.byte	0x04, 0x17
        /*005a*/ 	.short	(.L_28 - .L_27)
.L_27:
        /*005c*/ 	.word	0x00000000
        /*0060*/ 	.short	0x0005
        /*0062*/ 	.short	0x0020
        /*0064*/ 	.byte	0x00, 0xf0, 0x11, 0x00


	//----- nvinfo : EIATTR_KPARAM_INFO
	.align		4
.L_28:
        /*0068*/ 	.byte	0x04, 0x17
        /*006a*/ 	.short	(.L_30 - .L_29)
.L_29:
        /*006c*/ 	.word	0x00000000
        /*0070*/ 	.short	0x0004
        /*0072*/ 	.short	0x001c
        /*0074*/ 	.byte	0x00, 0xf0, 0x11, 0x00


	//----- nvinfo : EIATTR_KPARAM_INFO
	.align		4
.L_30:
        /*0078*/ 	.byte	0x04, 0x17
        /*007a*/ 	.short	(.L_32 - .L_31)
.L_31:
        /*007c*/ 	.word	0x00000000
        /*0080*/ 	.short	0x0003
        /*0082*/ 	.short	0x0018
        /*0084*/ 	.byte	0x00, 0xf0, 0x11, 0x00


	//----- nvinfo : EIATTR_KPARAM_INFO
	.align		4
.L_32:
        /*0088*/ 	.byte	0x04, 0x17
        /*008a*/ 	.short	(.L_34 - .L_33)
.L_33:
        /*008c*/ 	.word	0x00000000
        /*0090*/ 	.short	0x0002
        /*0092*/ 	.short	0x0010
        /*0094*/ 	.byte	0x00, 0xf4, 0x21, 0x00


	//----- nvinfo : EIATTR_KPARAM_INFO
	.align		4
.L_34:
        /*0098*/ 	.byte	0x04, 0x17
        /*009a*/ 	.short	(.L_36 - .L_35)
.L_35:
        /*009c*/ 	.word	0x00000000
        /*00a0*/ 	.short	0x0001
        /*00a2*/ 	.short	0x0008
        /*00a4*/ 	.byte	0x00, 0xf4, 0x21, 0x00


	//----- nvinfo : EIATTR_KPARAM_INFO
	.align		4
.L_36:
        /*00a8*/ 	.byte	0x04, 0x17
        /*00aa*/ 	.short	(.L_38 - .L_37)
.L_37:
        /*00ac*/ 	.word	0x00000000
        /*00b0*/ 	.short	0x0000
        /*00b2*/ 	.short	0x0000
        /*00b4*/ 	.byte	0x00, 0xf4, 0x21, 0x00


	//----- nvinfo : EIATTR_AT_ENTRY_FRAGMENTS
	.align		4
.L_38:
        /*00b8*/ 	.byte	0x04, 0x4f
        /*00ba*/ 	.short	(.L_40 - .L_39)


	//   ....[0]....
.L_39:
        /*00bc*/ 	.word	0x00000004


	//----- nvinfo : EIATTR_RESERVED_SMEM_USED
	.align		4
.L_40:
        /*00c0*/ 	.byte	0x01, 0x41
	.zero		2


	//----- nvinfo : EIATTR_SPARSE_MMA_MASK
	.align		4
        /*00c4*/ 	.byte	0x03, 0x50
        /*00c6*/ 	.short	0x0000


	//----- nvinfo : EIATTR_TCGEN05_1CTA_USED
	.align		4
        /*00c8*/ 	.byte	0x01, 0x51
	.zero		2


	//----- nvinfo : EIATTR_MAXREG_COUNT
	.align		4
        /*00cc*/ 	.byte	0x03, 0x1b
        /*00ce*/ 	.short	0x00ff


	//----- nvinfo : EIATTR_NUM_BARRIERS
	.align		4
        /*00d0*/ 	.byte	0x02, 0x4c
        /*00d2*/ 	.byte	0x01
	.zero		1


	//----- nvinfo : EIATTR_INT_WARP_WIDE_INSTR_OFFSETS
	.align		4
        /*00d4*/ 	.byte	0x04, 0x31
        /*00d6*/ 	.short	(.L_42 - .L_41)


	//   ....[0]....
.L_41:
        /*00d8*/ 	.word	0x00001770


	//   ....[1]....
        /*00dc*/ 	.word	0x00001790


	//   ....[2]....
        /*00e0*/ 	.word	0x00001820


	//   ....[3]....
        /*00e4*/ 	.word	0x000019e0


	//   ....[4]....
        /*00e8*/ 	.word	0x000019f0


	//   ....[5]....
        /*00ec*/ 	.word	0x00001a50


	//   ....[6]....
        /*00f0*/ 	.word	0x00001a60


	//   ....[7]....
        /*00f4*/ 	.word	0x00001c90


	//   ....[8]....
        /*00f8*/ 	.word	0x00001ca0


	//   ....[9]....
        /*00fc*/ 	.word	0x00001e20


	//   ....[10]....
        /*0100*/ 	.word	0x00001e50


	//   ....[11]....
        /*0104*/ 	.word	0x00001e80


	//   ....[12]....
        /*0108*/ 	.word	0x00001ea0


	//   ....[13]....
        /*010c*/ 	.word	0x000020c0


	//   ....[14]....
        /*0110*/ 	.word	0x000020d0


	//   ....[15]....
        /*0114*/ 	.word	0x000023a0


	//   ....[16]....
        /*0118*/ 	.word	0x000023c0


	//   ....[17]....
        /*011c*/ 	.word	0x00002b30


	//   ....[18]....
        /*0120*/ 	.word	0x00002b80


	//----- nvinfo : EIATTR_COOP_GROUP_MASK_REGIDS
	.align		4
.L_42:
        /*0124*/ 	.byte	0x04, 0x29
        /*0126*/ 	.short	(.L_44 - .L_43)


	//   ....[0]....
.L_43:
        /*0128*/ 	.word	0xffffffff


	//   ....[1]....
        /*012c*/ 	.word	0xffffffff


	//   ....[2]....
        /*0130*/ 	.word	0xffffffff


	//   ....[3]....
        /*0134*/ 	.word	0xffffffff


	//   ....[4]....
        /*0138*/ 	.word	0xffffffff


	//   ....[5]....
        /*013c*/ 	.word	0xffffffff


	//   ....[6]....
        /*0140*/ 	.word	0xffffffff


	//   ....[7]....
        /*0144*/ 	.word	0xffffffff


	//   ....[8]....
        /*0148*/ 	.word	0xffffffff


	//   ....[9]....
        /*014c*/ 	.word	0xffffffff


	//----- nvinfo : EIATTR_COOP_GROUP_INSTR_OFFSETS
	.align		4
.L_44:
        /*0150*/ 	.byte	0x04, 0x28
        /*0152*/ 	.short	(.L_46 - .L_45)


	//   ....[0]....
.L_45:
        /*0154*/ 	.word	0x00000050


	//   ....[1]....
        /*0158*/ 	.word	0x00000310


	//   ....[2]....
        /*015c*/ 	.word	0x00000500


	//   ....[3]....
        /*0160*/ 	.word	0x000009a0


	//   ....[4]....
        /*0164*/ 	.word	0x00000ae0


	//   ....[5]....
        /*0168*/ 	.word	0x00000fe0


	//   ....[6]....
        /*016c*/ 	.word	0x00001120


	//   ....[7]....
        /*0170*/ 	.word	0x00001610


	//   ....[8]....
        /*0174*/ 	.word	0x000029c0


	//   ....[9]....
        /*0178*/ 	.word	0x00002c30


	//----- nvinfo : EIATTR_VRC_CTA_INIT_COUNT
	.align		4
.L_46:
        /*017c*/ 	.byte	0x02, 0x4a
        /*017e*/ 	.byte	0x80
	.zero		1


	//----- nvinfo : EIATTR_MBARRIER_INSTR_OFFSETS
	.align		4
        /*0180*/ 	.byte	0x04, 0x39
        /*0182*/ 	.short	(.L_48 - .L_47)


	//   ....[0]....
.L_47:
        /*0184*/ 	.word	0x00001840
        /*0188*/ 	.word	0x000000ff
        /*018c*/ 	.word	0x0000c000
        /*0190*/ 	.short	0x0100
        /*0192*/ 	.byte	0x08
	.zero		1


	//   ....[1]....
        /*0194*/ 	.word	0x00001850
        /*0198*/ 	.word	0x000000ff
        /*019c*/ 	.word	0x0000c010
        /*01a0*/ 	.short	0x0100
        /*01a2*/ 	.byte	0x08
	.zero		1


	//   ....[2]....
        /*01a4*/ 	.word	0x00001900
        /*01a8*/ 	.word	0x000000ff
        /*01ac*/ 	.word	0x0000c008
        /*01b0*/ 	.short	0x0100
        /*01b2*/ 	.byte	0x08
	.zero		1


	//   ....[3]....
        /*01b4*/ 	.word	0x00001910
        /*01b8*/ 	.word	0x000000ff
        /*01bc*/ 	.word	0x0000c018
        /*01c0*/ 	.short	0x0100
        /*01c2*/ 	.byte	0x08
	.zero		1


	//   ....[4]....
        /*01c4*/ 	.word	0x00001af0
        /*01c8*/ 	.word	0x000000ff
        /*01cc*/ 	.word	0x0000c000
        /*01d0*/ 	.short	0x010a
        /*01d2*/ 	.byte	0x08
	.zero		1


	//   ....[5]....
        /*01d4*/ 	.word	0x00001cf0
        /*01d8*/ 	.word	0x000000ff
        /*01dc*/ 	.word	0x0000c010
        /*01e0*/ 	.short	0x010a
        /*01e2*/ 	.byte	0x08
	.zero		1


	//   ....[6]....
        /*01e4*/ 	.word	0x00001f20
        /*01e8*/ 	.word	0x000000ff
        /*01ec*/ 	.word	0x0000c000
        /*01f0*/ 	.short	0x010a
        /*01f2*/ 	.byte	0x1c
	.zero		1


	//   ....[7]....
        /*01f4*/ 	.word	0x00002110
        /*01f8*/ 	.word	0x000000ff
        /*01fc*/ 	.word	0x0000c010
        /*0200*/ 	.short	0x010a
        /*0202*/ 	.byte	0x1c
	.zero		1


	//   ....[8]....
        /*0204*/ 	.word	0x000021e0
        /*0208*/ 	.word	0x000000ff
        /*020c*/ 	.word	0x0000c000
        /*0210*/ 	.short	0x0108
        /*0212*/ 	.byte	0x08
	.zero		1


	//   ....[9]....
        /*0214*/ 	.word	0x000021f0
        /*0218*/ 	.word	0x000000ff
        /*021c*/ 	.word	0x0000c010
        /*0220*/ 	.short	0x0108
        /*0222*/ 	.byte	0x08
	.zero		1


	//   ....[10]....
        /*0224*/ 	.word	0x00002240
        /*0228*/ 	.word	0x000000ff
        /*022c*/ 	.word	0x0000c008
        /*0230*/ 	.short	0x0108
        /*0232*/ 	.byte	0x08
	.zero		1


	//   ....[11]....
        /*0234*/ 	.word	0x00002250
        /*0238*/ 	.word	0x000000ff
        /*023c*/ 	.word	0x0000c018
        /*0240*/ 	.short	0x0108
        /*0242*/ 	.byte	0x08
	.zero		1


	//   ....[12]....
        /*0244*/ 	.word	0x00002c50
        /*0248*/ 	.word	0x000000ff
        /*024c*/ 	.word	0x0000c000
        /*0250*/ 	.short	0x010a
        /*0252*/ 	.byte	0x08
	.zero		1


	//   ....[13]....
        /*0254*/ 	.word	0x00002c80
        /*0258*/ 	.word	0x000000ff
        /*025c*/ 	.word	0x0000c010
        /*0260*/ 	.short	0x010a
        /*0262*/ 	.byte	0x08
	.zero		1


	//   ....[14]....
        /*0264*/ 	.word	0x00002cb0
        /*0268*/ 	.word	0x000000ff
        /*026c*/ 	.word	0x0000c000
        /*0270*/ 	.short	0x010a
        /*0272*/ 	.byte	0x1c
	.zero		1


	//   ....[15]....
        /*0274*/ 	.word	0x00002ce0
        /*0278*/ 	.word	0x000000ff
        /*027c*/ 	.word	0x0000c010
        /*0280*/ 	.short	0x010a
        /*0282*/ 	.byte	0x1c
	.zero		1


	//----- nvinfo : EIATTR_NUM_MBARRIERS
	.align		4
.L_48:
        /*0284*/ 	.byte	0x03, 0x38
        /*0286*/ 	.short	0x0004


	//----- nvinfo : EIATTR_EXIT_INSTR_OFFSETS
	.align		4
        /*0288*/ 	.byte	0x04, 0x1c
        /*028a*/ 	.short	(.L_50 - .L_49)


	//   ....[0]....
.L_49:
        /*028c*/ 	.word	0x00002c40


	//----- nvinfo : EIATTR_REQNTID
	.align		4
.L_50:
        /*0290*/ 	.byte	0x04, 0x10
        /*0292*/ 	.short	(.L_52 - .L_51)
.L_51:
        /*0294*/ 	.word	0x00000100
        /*0298*/ 	.word	0x00000001
        /*029c*/ 	.word	0x00000001


	//----- nvinfo : EIATTR_CRS_STACK_SIZE
	.align		4
.L_52:
        /*02a0*/ 	.byte	0x04, 0x1e
        /*02a2*/ 	.short	(.L_54 - .L_53)
.L_53:
        /*02a4*/ 	.word	0x00000000


	//----- nvinfo : EIATTR_CBANK_PARAM_SIZE
	.align		4
.L_54:
        /*02a8*/ 	.byte	0x03, 0x19
        /*02aa*/ 	.short	0x0050


	//----- nvinfo : EIATTR_PARAM_CBANK
	.align		4
        /*02ac*/ 	.byte	0x04, 0x0a
        /*02ae*/ 	.short	(.L_56 - .L_55)
	.align		4
.L_55:
        /*02b0*/ 	.word	index@(.nv.constant0.gluon_tcgen05)
        /*02b4*/ 	.short	0x0380
        /*02b6*/ 	.short	0x0050


	//----- nvinfo : EIATTR_SW_WAR
	.align		4
.L_56:
        /*02b8*/ 	.byte	0x04, 0x36
        /*02ba*/ 	.short	(.L_58 - .L_57)
.L_57:
        /*02bc*/ 	.word	0x00000008
.L_58:


//--------------------- .nv.compat                --------------------------
	.section	.nv.compat,"",@"SHT_CUDA_COMPAT_INFO"
	.align	4
        /*0000*/ 	.byte	0x02, 0x02, 0x02, 0x00, 0x02, 0x05, 0x05, 0x00, 0x02, 0x03, 0x03, 0x00, 0x02, 0x06, 0x01, 0x00


//--------------------- .nv.callgraph             --------------------------
	.section	.nv.callgraph,"",@"SHT_CUDA_CALLGRAPH"
	.align	4
	.sectionentsize	8
	.align		4
        /*0000*/ 	.word	0x00000000
	.align		4
        /*0004*/ 	.word	0xffffffff
	.align		4
        /*0008*/ 	.word	0x00000000
	.align		4
        /*000c*/ 	.word	0xfffffffe
	.align		4
        /*0010*/ 	.word	0x00000000
	.align		4
        /*0014*/ 	.word	0xfffffffd
	.align		4
        /*0018*/ 	.word	0x00000000
	.align		4
        /*001c*/ 	.word	0xfffffffc


//--------------------- .text.gluon_tcgen05       --------------------------
	.section	.text.gluon_tcgen05,"ax",@progbits
	.align	128
        .global         gluon_tcgen05
        .type           gluon_tcgen05,@function
        .size           gluon_tcgen05,(.L_x_77 - gluon_tcgen05)
        .other          gluon_tcgen05,@"STO_CUDA_ENTRY STV_DEFAULT"
gluon_tcgen05:
.text.gluon_tcgen05:
[----:B------:R-:W1:Y:S01]  /*0000*/  LDC R1, c[0x0][0x37c] ;  /* 0x0000df00ff017b82 */ /* 0x000e620000000800 */
[----:B------:R-:W2:Y:S02]  /*0010*/  S2R R0, SR_TID.X ;  /* 0x0000000000007919 */ /* 0x000ea40000002100 */
[----:B--2---:R-:W-:-:S13]  /*0020*/  ISETP.GE.U32.AND P2, PT, R0, 0x20, PT ;  /* 0x000000200000780c */ /* 0x004fda0003f46070 */
[----:B------:R-:W-:Y:S05]  /*0030*/  @P2 BRA `(.L_x_0) ;  /* 0x0000000000b82947 */ /* 0x000fea0003800000 */
[----:B------:R-:W2:Y:S01]  /*0040*/  S2UR UR6, SR_CgaCtaId ;  /* 0x00000000000679c3 */ /* 0x000ea20000008800 */
[----:B------:R-:W-:Y:S01]  /*0050*/  NOP ;  /* 0x0000000000007918 */ /* 0x000fe20000000000 */
[----:B------:R-:W-:Y:S02]  /*0060*/  UMOV UR4, 0x40 ;  /* 0x0000004000047882 */ /* 0x000fe40000000000 */
[----:B--2---:R-:W-:-:S09]  /*0070*/  ULEA UR4, UR6, UR4, 0x18 ;  /* 0x0000000406047291 */ /* 0x004fd2000f8ec0ff */
[----:B------:R-:W2:Y:S01]  /*0080*/  LDS.U8 R2, [UR4] ;  /* 0x00000004ff027984 */ /* 0x000ea20008000000 */
[----:B------:R-:W-:Y:S02]  /*0090*/  UMOV UR4, 0x400 ;  /* 0x0000040000047882 */ /* 0x000fe40000000000 */
[----:B------:R-:W-:Y:S01]  /*00a0*/  ULEA UR4, UR6, UR4, 0x18 ;  /* 0x0000000406047291 */ /* 0x000fe2000f8ec0ff */
[----:B--2---:R-:W-:-:S13]  /*00b0*/  ISETP.NE.AND P0, PT, R2, RZ, PT ;  /* 0x000000ff0200720c */ /* 0x004fda0003f05270 */
[----:B------:R-:W-:Y:S05]  /*00c0*/  @P0 BRA `(.L_x_1) ;  /* 0x00000000007c0947 */ /* 0x000fea0003800000 */
[----:B------:R-:W-:-:S13]  /*00d0*/  ELECT P0, URZ, PT ;  /* 0x0000000000ff782f */ /* 0x000fda0003800000 */
[----:B------:R-:W-:Y:S05]  /*00e0*/  @!P0 BRA `(.L_x_2) ;  /* 0x0000000000848947 */ /* 0x000fea0003800000 */
[----:B------:R-:W-:Y:S01]  /*00f0*/  UMOV UR5, 0x8 ;  /* 0x0000000800057882 */ /* 0x000fe20000000000 */
[----:B------:R-:W-:Y:S02]  /*0100*/  IMAD.MOV.U32 R5, RZ, RZ, 0x1 ;  /* 0x00000001ff057424 */ /* 0x000fe400078e00ff */
[----:B------:R-:W-:Y:S02]  /*0110*/  IMAD.MOV.U32 R3, RZ, RZ, 0xff ;  /* 0x000000ffff037424 */ /* 0x000fe400078e00ff */
[----:B------:R-:W-:Y:S04]  /*0120*/  DEPBAR.LE SB2, 0x36 ;  /* 0x0000ad800000791a */ /* 0x000fe80000000000 */
[----:B------:R-:W2:Y:S02]  /*0130*/  UTCATOMSWS.FIND_AND_SET.ALIGN UP0, UR5, UR5 ;  /* 0x00000005000575e3 */ /* 0x000ea40008000800 */
[----:B--2---:R-:W-:-:S04]  /*0140*/  PLOP3.LUT P0, PT, PT, PT, UP0, 0x80, 0x8 ;  /* 0x000000000008781c */ /* 0x004fc80003f0f008 */
[----:B------:R-:W-:-:S04]  /*0150*/  SEL R2, RZ, 0xffffffff, !P0 ;  /* 0xffffffffff027807 */ /* 0x000fc80004000000 */
[----:B------:R-:W-:Y:S01]  /*0160*/  ISETP.NE.AND P0, PT, R2, RZ, PT ;  /* 0x000000ff0200720c */ /* 0x000fe20003f05270 */
[----:B------:R-:W-:-:S12]  /*0170*/  IMAD.U32 R2, RZ, RZ, UR5 ;  /* 0x00000005ff027e24 */ /* 0x000fd8000f8e00ff */
[----:B------:R-:W-:Y:S05]  /*0180*/  @P0 BRA `(.L_x_3) ;  /* 0x0000000000240947 */ /* 0x000fea0003800000 */
.L_x_4:
[----:B------:R-:W-:Y:S05]  /*0190*/  NANOSLEEP 0x64 ;  /* 0x000000640000795d */ /* 0x000fea0003800000 */
[----:B------:R-:W-:-:S05]  /*01a0*/  UMOV UR5, 0x8 ;  /* 0x0000000800057882 */ /* 0x000fca0000000000 */
[----:B------:R-:W-:Y:S04]  /*01b0*/  DEPBAR.LE SB2, 0x36 ;  /* 0x0000ad800000791a */ /* 0x000fe80000000000 */
[----:B------:R-:W2:Y:S02]  /*01c0*/  UTCATOMSWS.FIND_AND_SET.ALIGN UP0, UR5, UR5 ;  /* 0x00000005000575e3 */ /* 0x000ea40008000800 */
[----:B--2---:R-:W-:-:S04]  /*01d0*/  PLOP3.LUT P0, PT, PT, PT, UP0, 0x80, 0x8 ;  /* 0x000000000008781c */ /* 0x004fc80003f0f008 */
[----:B------:R-:W-:-:S04]  /*01e0*/  SEL R2, RZ, 0xffffffff, !P0 ;  /* 0xffffffffff027807 */ /* 0x000fc80004000000 */
[----:B------:R-:W-:Y:S01]  /*01f0*/  ISETP.NE.AND P0, PT, R2, RZ, PT ;  /* 0x000000ff0200720c */ /* 0x000fe20003f05270 */
[----:B------:R-:W-:-:S12]  /*0200*/  IMAD.U32 R2, RZ, RZ, UR5 ;  /* 0x00000005ff027e24 */ /* 0x000fd8000f8e00ff */
[----:B------:R-:W-:Y:S05]  /*0210*/  @!P0 BRA `(.L_x_4) ;  /* 0xfffffffc00dc8947 */ /* 0x000fea000383ffff */
.L_x_3:
[C---:B------:R-:W-:Y:S01]  /*0220*/  VIADD R4, R2.reuse, 0x10 ;  /* 0x0000001002047836 */ /* 0x040fe20000000000 */
[----:B------:R-:W-:Y:S01]  /*0230*/  UMOV UR5, 0x50 ;  /* 0x0000005000057882 */ /* 0x000fe20000000000 */
[----:B------:R-:W-:Y:S01]  /*0240*/  SHF.L.U32 R3, R3, R2, RZ ;  /* 0x0000000203037219 */ /* 0x000fe200000006ff */
[----:B------:R-:W-:Y:S01]  /*0250*/  ULEA UR5, UR6, UR5, 0x18 ;  /* 0x0000000506057291 */ /* 0x000fe2000f8ec0ff */
[----:B------:R-:W-:Y:S01]  /*0260*/  IMAD.SHL.U32 R2, R2, 0x20, RZ ;  /* 0x0000002002027824 */ /* 0x000fe200078e00ff */
[----:B------:R-:W-:-:S04]  /*0270*/  SHF.L.U32 R4, R5, R4, RZ ;  /* 0x0000000405047219 */ /* 0x000fc800000006ff */
[----:B------:R-:W-:-:S05]  /*0280*/  LOP3.LUT R3, R4, R3, RZ, 0xfc, !PT ;  /* 0x0000000304037212 */ /* 0x000fca00078efcff */
[----:B------:R2:W-:Y:S04]  /*0290*/  ATOMS.OR RZ, [UR5], R3 ;  /* 0x00000003ffff798c */ /* 0x0005e8000b000005 */
[----:B------:R2:W-:Y:S01]  /*02a0*/  STS [UR4], R2 ;  /* 0x00000002ff007988 */ /* 0x0005e20008000804 */
[----:B------:R-:W-:Y:S05]  /*02b0*/  BRA `(.L_x_2) ;  /* 0x0000000000107947 */ /* 0x000fea0003800000 */
.L_x_1:
[----:B------:R-:W-:Y:S01]  /*02c0*/  IMAD.MOV.U32 R3, RZ, RZ, -0x1 ;  /* 0xffffffffff037424 */ /* 0x000fe200078e00ff */
[----:B------:R-:W-:-:S04]  /*02d0*/  MOV R2, 0x300 ;  /* 0x0000030000027802 */ /* 0x000fc80000000f00 */
[----:B------:R2:W-:Y:S03]  /*02e0*/  STS [UR4], R3 ;  /* 0x00000003ff007988 */ /* 0x0005e60008000804 */
[----:B-12---:R-:W-:Y:S05]  /*02f0*/  CALL.REL.NOINC `($__internal_1_$__cuda_sm10x_tcgen05_guardrail_trap_phase_invalid_during_alloc) ;  /* 0x0000002800907944 */ /* 0x006fea0003c00000 */
.L_x_2:
[----:B------:R-:W-:Y:S05]  /*0300*/  WARPSYNC.ALL ;  /* 0x0000000000007948 */ /* 0x000fea0003800000 */
[----:B------:R-:W-:Y:S01]  /*0310*/  NOP ;  /* 0x0000000000007918 */ /* 0x000fe20000000000 */
.L_x_0:
[----:B------:R-:W3:Y:S08]  /*0320*/  S2UR UR4, SR_CgaCtaId ;  /* 0x00000000000479c3 */ /* 0x000ef00000008800 */
[----:B------:R-:W-:Y:S01]  /*0330*/  BAR.SYNC.DEFER_BLOCKING 0x0 ;  /* 0x0000000000007b1d */ /* 0x000fe20000010000 */
[----:B------:R-:W-:-:S05]  /*0340*/  LOP3.LUT R132, R0, 0xff, RZ, 0xc0, !PT ;  /* 0x000000ff00847812 */ /* 0x000fca00078ec0ff */
[----:B------:R-:W-:Y:S02]  /*0350*/  UMOV UR8, 0x400 ;  /* 0x0000040000087882 */ /* 0x000fe40000000000 */
[----:B------:R-:W4:Y:S08]  /*0360*/  LDC R4, c[0x0][0x398] ;  /* 0x0000e600ff047b82 */ /* 0x000f300000000800 */
[----:B------:R-:W5:Y:S01]  /*0370*/  LDC R12, c[0x0][0x3a0] ;  /* 0x0000e800ff0c7b82 */ /* 0x000f620000000800 */
[----:B---3--:R-:W-:-:S07]  /*0380*/  ULEA UR8, UR4, UR8, 0x18 ;  /* 0x0000000804087291 */ /* 0x008fce000f8ec0ff */
[----:B------:R-:W3:Y:S02]  /*0390*/  S2UR UR19, SR_CTAID.Y ;  /* 0x00000000001379c3 */ /* 0x000ee40000002600 */
[----:B--2---:R-:W2:Y:S06]  /*03a0*/  LDS R3, [UR8] ;  /* 0x00000008ff037984 */ /* 0x004eac0008000800 */
[----:B------:R-:W-:Y:S06]  /*03b0*/  BAR.SYNC.DEFER_BLOCKING 0x0 ;  /* 0x0000000000007b1d */ /* 0x000fec0000010000 */
[----:B------:R-:W-:Y:S05]  /*03c0*/  @P2 BRA `(.L_x_5) ;  /* 0x0000000000182947 */ /* 0x000fea0003800000 */
[----:B------:R-:W-:Y:S01]  /*03d0*/  ELECT P0, URZ, PT ;  /* 0x0000000000ff782f */ /* 0x000fe20003800000 */
[----:B------:R-:W-:Y:S01]  /*03e0*/  IMAD.MOV.U32 R2, RZ, RZ, 0x1 ;  /* 0x00000001ff027424 */ /* 0x000fe200078e00ff */
[----:B------:R-:W-:Y:S01]  /*03f0*/  UMOV UR5, 0x40 ;  /* 0x0000004000057882 */ /* 0x000fe20000000000 */
[----:B------:R-:W-:Y:S01]  /*0400*/  UVIRTCOUNT.DEALLOC.SMPOOL 0x80 ;  /* 0x000000800000784c */ /* 0x000fe20000000000 */
[----:B------:R-:W-:-:S09]  /*0410*/  ULEA UR5, UR4, UR5, 0x18 ;  /* 0x0000000504057291 */ /* 0x000fd2000f8ec0ff */
[----:B------:R5:W-:Y:S03]  /*0420*/  @P0 STS.U8 [UR5], R2 ;  /* 0x00000002ff000988 */ /* 0x000be60008000005 */
.L_x_5:
[----:B------:R-:W5:Y:S01]  /*0430*/  S2UR UR4, SR_CTAID.Z ;  /* 0x00000000000479c3 */ /* 0x000f620000002700 */
[----:B------:R-:W4:Y:S01]  /*0440*/  LDCU UR5, c[0x0][0x370] ;  /* 0x00006e00ff0577ac */ /* 0x000f220008000800 */
[----:B------:R-:W-:Y:S01]  /*0450*/  ISETP.GE.U32.AND P0, PT, R132, 0x20, PT ;  /* 0x000000208400780c */ /* 0x000fe20003f06070 */
[----:B----4-:R-:W-:Y:S01]  /*0460*/  VIADD R4, R4, 0xffffffff ;  /* 0xffffffff04047836 */ /* 0x010fe20000000000 */
[C---:B------:R-:W-:Y:S01]  /*0470*/  ISETP.NE.U32.AND P3, PT, R132.reuse, RZ, PT ;  /* 0x000000ff8400720c */ /* 0x040fe20003f65070 */
[----:B------:R-:W5:Y:S01]  /*0480*/  LDCU UR6, c[0x0][0x374] ;  /* 0x00006e80ff0677ac */ /* 0x000f620008000800 */
[----:B------:R-:W-:Y:S01]  /*0490*/  LEA R10, R132, UR8, 0x2 ;  /* 0x00000008840a7c11 */ /* 0x000fe2000f8e10ff */
[----:B-----5:R-:W-:Y:S01]  /*04a0*/  VIADD R11, R12, 0xffffffff ;  /* 0xffffffff0c0b7836 */ /* 0x020fe20000000000 */
[----:B------:R-:W4:Y:S01]  /*04b0*/  S2UR UR7, SR_CTAID.X ;  /* 0x00000000000779c3 */ /* 0x000f220000002500 */
[----:B------:R-:W5:Y:S01]  /*04c0*/  LDCU.64 UR20, c[0x0][0x3c0] ;  /* 0x00007800ff1477ac */ /* 0x000f620008000a00 */
[----:B--2---:R-:W-:Y:S01]  /*04d0*/  R2UR UR23, R3 ;  /* 0x00000000031772ca */ /* 0x004fe200000e0000 */
[----:B------:R-:W-:Y:S04]  /*04e0*/  BSSY.RECONVERGENT B0, `(.L_x_6) ;  /* 0x0000011000007945 */ /* 0x000fe80003800200 */
[----:B------:R2:W-:Y:S01]  /*04f0*/  @!P0 STS [R10], RZ ;  /* 0x000000ff0a008388 */ /* 0x0005e20000000800 */
[----:B------:R-:W-:-:S03]  /*0500*/  NOP ;  /* 0x0000000000007918 */ /* 0x000fc60000000000 */
[----:B------:R2:W-:Y:S01]  /*0510*/  @!P3 STS [UR8+0x24], R4 ;  /* 0x00002404ff00b988 */ /* 0x0005e20008000808 */
[----:B---3--:R-:W-:-:S03]  /*0520*/  UIMAD UR4, UR4, UR6, UR19 ;  /* 0x00000006040472a4 */ /* 0x008fc6000f8e0213 */
[----:B------:R2:W-:Y:S01]  /*0530*/  @!P3 STS [UR8+0x20], R11 ;  /* 0x0000200bff00b988 */ /* 0x0005e20008000808 */
[----:B----4-:R-:W-:-:S04]  /*0540*/  UIMAD UR4, UR4, UR5, UR7 ;  /* 0x00000005040472a4 */ /* 0x010fc8000f8e0207 */
[----:B------:R-:W-:-:S04]  /*0550*/  UIMAD UR4, UR4, 0x180, URZ ;  /* 0x00000180040478a4 */ /* 0x000fc8000f8e02ff */
[----:B-----5:R-:W-:-:S04]  /*0560*/  UIADD3 UR24, UP0, UPT, UR4, UR20, URZ ;  /* 0x0000001404187290 */ /* 0x020fc8000ff1e0ff */
[----:B------:R-:W-:Y:S01]  /*0570*/  ULEA.HI.X.SX32 UR25, UR4, UR21, 0x1, UP0 ;  /* 0x0000001504197291 */ /* 0x000fe200080f0eff */
[----:B--2---:R-:W-:Y:S11]  /*0580*/  @P3 BRA `(.L_x_7) ;  /* 0x0000000000183947 */ /* 0x004ff60003800000 */
[----:B------:R-:W2:Y:S01]  /*0590*/  LDS R2, [UR8+0x8] ;  /* 0x00000808ff027984 */ /* 0x000ea20008000800 */
[----:B------:R-:W3:Y:S01]  /*05a0*/  LDC.64 R6, c[0x0][0x380] ;  /* 0x0000e000ff067b82 */ /* 0x000ee20000000a00 */
[----:B------:R-:W-:Y:S02]  /*05b0*/  IMAD.MOV.U32 R3, RZ, RZ, 0x70 ;  /* 0x00000070ff037424 */ /* 0x000fe400078e00ff */
[----:B---3--:R3:W-:Y:S03]  /*05c0*/  STS.64 [UR8], R6 ;  /* 0x00000006ff007988 */ /* 0x0087e60008000a08 */
[----:B--2---:R-:W-:-:S05]  /*05d0*/  LOP3.LUT R2, R2, 0x10, R3, 0xd8, !PT ;  /* 0x0000001002027812 */ /* 0x004fca00078ed803 */
[----:B------:R3:W-:Y:S02]  /*05e0*/  STS [UR8+0x8], R2 ;  /* 0x00000802ff007988 */ /* 0x0007e40008000808 */
.L_x_7:
[----:B------:R-:W-:Y:S05]  /*05f0*/  BSYNC.RECONVERGENT B0 ;  /* 0x0000000000007941 */ /* 0x000fea0003800200 */
.L_x_6:
[----:B------:R-:W-:Y:S04]  /*0600*/  BSSY.RECONVERGENT B0, `(.L_x_8) ;  /* 0x000000a000007945 */ /* 0x000fe80003800200 */
[----:B------:R-:W-:Y:S05]  /*0610*/  @P3 BRA `(.L_x_9) ;  /* 0x0000000000203947 */ /* 0x000fea0003800000 */
[----:B---3--:R-:W2:Y:S01]  /*0620*/  LDS R2, [UR8+0x34] ;  /* 0x00003408ff027984 */ /* 0x008ea20008000800 */
[----:B------:R-:W-:Y:S02]  /*0630*/  IMAD.MOV.U32 R3, RZ, RZ, 0x1f000000 ;  /* 0x1f000000ff037424 */ /* 0x000fe400078e00ff */
[----:B------:R-:W-:Y:S01]  /*0640*/  @!P3 IMAD.MOV.U32 R5, RZ, RZ, 0x7f ;  /* 0x0000007fff05b424 */ /* 0x000fe200078e00ff */
[----:B------:R-:W3:Y:S02]  /*0650*/  @!P3 LDS R6, [UR8+0x38] ;  /* 0x00003808ff06b984 */ /* 0x000ee40008000800 */
[----:B--2---:R-:W-:Y:S02]  /*0660*/  LOP3.LUT R2, R2, 0xff000000, R3, 0xb8, !PT ;  /* 0xff00000002027812 */ /* 0x004fe400078eb803 */
[----:B---3--:R-:W-:-:S03]  /*0670*/  @!P3 LOP3.LUT R3, R6, 0xff, R5, 0xb8, !PT ;  /* 0x000000ff0603b812 */ /* 0x008fc600078eb805 */
[----:B------:R2:W-:Y:S04]  /*0680*/  STS [UR8+0x34], R2 ;  /* 0x00003402ff007988 */ /* 0x0005e80008000808 */
[----:B------:R2:W-:Y:S02]  /*0690*/  @!P3 STS [UR8+0x38], R3 ;  /* 0x00003803ff00b988 */ /* 0x0005e40008000808 */
.L_x_9:
[----:B------:R-:W-:Y:S05]  /*06a0*/  BSYNC.RECONVERGENT B0 ;  /* 0x0000000000007941 */ /* 0x000fea0003800200 */
.L_x_8:
[----:B------:R-:W-:Y:S04]  /*06b0*/  BSSY.RECONVERGENT B0, `(.L_x_10) ;  /* 0x000000e000007945 */ /* 0x000fe80003800200 */
[----:B------:R-:W-:Y:S05]  /*06c0*/  @P3 BRA `(.L_x_11) ;  /* 0x0000000000303947 */ /* 0x000fea0003800000 */
[----:B--2---:R-:W2:Y:S01]  /*06d0*/  LDS R3, [UR8+0x34] ;  /* 0x00003408ff037984 */ /* 0x004ea20008000800 */
[----:B------:R-:W4:Y:S03]  /*06e0*/  LDC.64 R8, c[0x0][0x3a8] ;  /* 0x0000ea00ff087b82 */ /* 0x000f260000000a00 */
[----:B---3--:R-:W3:Y:S01]  /*06f0*/  LDS R2, [UR8+0x1c] ;  /* 0x00001c08ff027984 */ /* 0x008ee20008000800 */
[C---:B----4-:R-:W-:Y:S01]  /*0700*/  SHF.L.U64.HI R6, R8.reuse, 0x1, R9 ;  /* 0x0000000108067819 */ /* 0x050fe20000010209 */
[----:B------:R-:W-:-:S03]  /*0710*/  IMAD.SHL.U32 R5, R8, 0x2, RZ ;  /* 0x0000000208057824 */ /* 0x000fc600078e00ff */
[--C-:B------:R-:W-:Y:S02]  /*0720*/  SHF.R.U32.HI R7, RZ, 0x4, R6.reuse ;  /* 0x00000004ff077819 */ /* 0x100fe40000011606 */
[----:B------:R-:W-:-:S05]  /*0730*/  SHF.R.U64 R5, R5, 0x4, R6 ;  /* 0x0000000405057819 */ /* 0x000fca0000001206 */
[----:B------:R4:W-:Y:S01]  /*0740*/  STS [UR8+0xc], R5 ;  /* 0x00000c05ff007988 */ /* 0x0009e20008000808 */
[----:B--2---:R-:W-:Y:S02]  /*0750*/  LOP3.LUT R3, R3, 0x7, RZ, 0xb8, !PT ;  /* 0x0000000703037812 */ /* 0x004fe400078eb8ff */
[----:B---3--:R-:W-:-:S03]  /*0760*/  LOP3.LUT R2, R2, 0xf, R7, 0xb8, !PT ;  /* 0x0000000f02027812 */ /* 0x008fc600078eb807 */
[----:B------:R4:W-:Y:S04]  /*0770*/  STS [UR8+0x34], R3 ;  /* 0x00003403ff007988 */ /* 0x0009e80008000808 */
[----:B------:R4:W-:Y:S02]  /*0780*/  STS [UR8+0x1c], R2 ;  /* 0x00001c02ff007988 */ /* 0x0009e40008000808 */
.L_x_11:
[----:B------:R-:W-:Y:S05]  /*0790*/  BSYNC.RECONVERGENT B0 ;  /* 0x0000000000007941 */ /* 0x000fea0003800200 */
.L_x_10:
[----:B------:R-:W-:Y:S04]  /*07a0*/  BSSY.RECONVERGENT B1, `(.L_x_12) ;  /* 0x000001a000017945 */ /* 0x000fe80003800200 */
[----:B------:R-:W-:Y:S04]  /*07b0*/  BSSY.RELIABLE B0, `(.L_x_13) ;  /* 0x0000015000007945 */ /* 0x000fe80003800100 */
[----:B------:R-:W-:Y:S05]  /*07c0*/  @P3 BRA `(.L_x_14) ;  /* 0x0000000000203947 */ /* 0x000fea0003800000 */
[----:B--234-:R-:W2:Y:S02]  /*07d0*/  LDS R2, [UR8+0x34] ;  /* 0x00003408ff027984 */ /* 0x01cea40008000800 */
[----:B--2---:R-:W-:-:S05]  /*07e0*/  LOP3.LUT R2, R2, 0x38, RZ, 0xb8, !PT ;  /* 0x0000003802027812 */ /* 0x004fca00078eb8ff */
[----:B------:R2:W-:Y:S01]  /*07f0*/  STS [UR8+0x34], R2 ;  /* 0x00003402ff007988 */ /* 0x0005e20008000808 */
[----:B------:R-:W-:Y:S05]  /*0800*/  @P3 BRA `(.L_x_15) ;  /* 0x0000000000203947 */ /* 0x000fea0003800000 */
[----:B--2---:R-:W2:Y:S01]  /*0810*/  LDS R2, [UR8+0x8] ;  /* 0x00000808ff027984 */ /* 0x004ea20008000800 */
[----:B------:R-:W-:-:S05]  /*0820*/  IMAD.MOV.U32 R3, RZ, RZ, 0x780 ;  /* 0x00000780ff037424 */ /* 0x000fca00078e00ff */
[----:B--2---:R-:W-:-:S05]  /*0830*/  LOP3.LUT R2, R2, 0x300, R3, 0xd8, !PT ;  /* 0x0000030002027812 */ /* 0x004fca00078ed803 */
[----:B------:R5:W-:Y:S02]  /*0840*/  STS [UR8+0x8], R2 ;  /* 0x00000802ff007988 */ /* 0x000be40008000808 */
.L_x_14:
[----:B------:R-:W-:Y:S05]  /*0850*/  @P3 BRA `(.L_x_16) ;  /* 0x0000000000283947 */ /* 0x000fea0003800000 */
[----:B--2345:R-:W2:Y:S02]  /*0860*/  LDS R2, [UR8+0x8] ;  /* 0x00000808ff027984 */ /* 0x03cea40008000800 */
[----:B--2---:R-:W-:-:S05]  /*0870*/  LOP3.LUT R2, R2, 0x1800, RZ, 0xb8, !PT ;  /* 0x0000180002027812 */ /* 0x004fca00078eb8ff */
[----:B------:R3:W-:Y:S02]  /*0880*/  STS [UR8+0x8], R2 ;  /* 0x00000802ff007988 */ /* 0x0007e40008000808 */
.L_x_15:
[----:B------:R-:W-:Y:S05]  /*0890*/  @P3 BREAK.RELIABLE B0 ;  /* 0x0000000000003942 */ /* 0x000fea0003800100 */
[----:B------:R-:W-:Y:S05]  /*08a0*/  @P3 BRA `(.L_x_17) ;  /* 0x0000000000243947 */ /* 0x000fea0003800000 */
[----:B------:R-:W4:Y:S01]  /*08b0*/  LDS R3, [UR8+0x8] ;  /* 0x00000808ff037984 */ /* 0x000f220008000800 */
[----:B--23--:R-:W-:-:S05]  /*08c0*/  IMAD.MOV.U32 R2, RZ, RZ, 0x6000 ;  /* 0x00006000ff027424 */ /* 0x00cfca00078e00ff */
[----:B----4-:R-:W-:-:S04]  /*08d0*/  LOP3.LUT R2, R3, 0x4000, R2, 0xd8, !PT ;  /* 0x0000400003027812 */ /* 0x010fc800078ed802 */
[----:B------:R-:W-:-:S05]  /*08e0*/  LOP3.LUT R2, R2, 0x400000, RZ, 0xb8, !PT ;  /* 0x0040000002027812 */ /* 0x000fca00078eb8ff */
[----:B------:R2:W-:Y:S02]  /*08f0*/  STS [UR8+0x8], R2 ;  /* 0x00000802ff007988 */ /* 0x0005e40008000808 */
.L_x_16:
[----:B------:R-:W-:Y:S05]  /*0900*/  BSYNC.RELIABLE B0 ;  /* 0x0000000000007941 */ /* 0x000fea0003800100 */
.L_x_13:
[----:B--2345:R-:W2:Y:S02]  /*0910*/  @!P3 LDS R2, [UR8+0x8] ;  /* 0x00000808ff02b984 */ /* 0x03cea40008000800 */
[----:B--2---:R-:W-:-:S05]  /*0920*/  @!P3 LOP3.LUT R2, R2, 0x8000, RZ, 0xb8, !PT ;  /* 0x000080000202b812 */ /* 0x004fca00078eb8ff */
[----:B------:R4:W-:Y:S02]  /*0930*/  @!P3 STS [UR8+0x8], R2 ;  /* 0x00000802ff00b988 */ /* 0x0009e40008000808 */
.L_x_17:
[----:B------:R-:W-:Y:S05]  /*0940*/  BSYNC.RECONVERGENT B1 ;  /* 0x0000000000017941 */ /* 0x000fea0003800200 */
.L_x_12:
[----:B------:R-:W-:Y:S05]  /*0950*/  WARPSYNC.ALL ;  /* 0x0000000000007948 */ /* 0x000fea0003800000 */
[----:B------:R-:W-:Y:S01]  /*0960*/  NOP ;  /* 0x0000000000007918 */ /* 0x000fe20000000000 */
[----:B------:R-:W-:Y:S05]  /*0970*/  @P0 BRA `(.L_x_18) ;  /* 0x0000000000300947 */ /* 0x000fea0003800000 */
[----:B--234-:R-:W2:Y:S01]  /*0980*/  S2R R2, SR_LANEID ;  /* 0x0000000000027919 */ /* 0x01cea20000000000 */
[----:B------:R-:W-:Y:S05]  /*0990*/  WARPSYNC.ALL ;  /* 0x0000000000007948 */ /* 0x000fea0003800000 */
[----:B------:R-:W-:Y:S01]  /*09a0*/  NOP ;  /* 0x0000000000007918 */ /* 0x000fe20000000000 */
[----:B--2---:R-:W-:-:S05]  /*09b0*/  IMAD.SHL.U32 R5, R2, 0x4, RZ ;  /* 0x0000000402057824 */ /* 0x004fca00078e00ff */
[----:B------:R-:W2:Y:S01]  /*09c0*/  LDS R7, [R5+UR8] ;  /* 0x0000000805077984 */ /* 0x000ea20008000800 */
[----:B------:R-:W-:-:S05]  /*09d0*/  IADD3 R2, P1, PT, R5, UR24, RZ ;  /* 0x0000001805027c10 */ /* 0x000fca000ff3e0ff */
[----:B------:R-:W-:-:S05]  /*09e0*/  IMAD.X R3, RZ, RZ, UR25, P1 ;  /* 0x00000019ff037e24 */ /* 0x000fca00088e06ff */
[----:B--2---:R5:W2:Y:S01]  /*09f0*/  ATOMG.E.EXCH.STRONG.GPU PT, RZ, [R2], R7 ;  /* 0x0000000702ff73a8 */ /* 0x004aa200041ee100 */
[----:B------:R-:W-:-:S04]  /*0a00*/  DEPBAR {5,4,3,2,1,0} ;  /* 0x0000003f0000791a */ /* 0x000fc80000000000 */
[----:B------:R-:W3:Y:S02]  /*0a10*/  CCTL.E.C.LDCU.IV.DEEP [UR24] ;  /* 0x0000000018007540 */ /* 0x000ee40009c08000 */
[----:B---3--:R5:W-:Y:S01]  /*0a20*/  UTMACCTL.IV [UR24] ;  /* 0x00000000180079b9 */ /* 0x008be20008000000 */
[----:B------:R-:W-:Y:S01]  /*0a30*/  NOP ;  /* 0x0000000000007918 */ /* 0x000fe20000000000 */
.L_x_18:
[----:B------:R-:W-:Y:S05]  /*0a40*/  @P0 BRA `(.L_x_19) ;  /* 0x00000000000c0947 */ /* 0x000fea0003800000 */
[----:B------:R0:W-:Y:S01]  /*0a50*/  UTMACMDFLUSH ;  /* 0x00000000000079b7 */ /* 0x0001e20000000000 */
[----:B------:R-:W-:Y:S05]  /*0a60*/  @P0 BRA `(.L_x_19) ;  /* 0x0000000000040947 */ /* 0x000fea0003800000 */
[----:B------:R-:W-:-:S04]  /*0a70*/  DEPBAR.LE SB0, 0x0 ;  /* 0x000080000000791a */ /* 0x000fc80000000000 */
.L_x_19:
[----:B------:R-:W-:Y:S05]  /*0a80*/  WARPSYNC.ALL ;  /* 0x0000000000007948 */ /* 0x000fea0003800000 */
[----:B------:R-:W-:Y:S01]  /*0a90*/  NOP ;  /* 0x0000000000007918 */ /* 0x000fe20000000000 */
[----:B--2---:R-:W-:Y:S06]  /*0aa0*/  BAR.SYNC.DEFER_BLOCKING 0x0 ;  /* 0x0000000000007b1d */ /* 0x004fec0000010000 */
[----:B------:R-:W-:Y:S02]  /*0ab0*/  BSSY.RECONVERGENT B1, `(.L_x_20) ;  /* 0x000000b000017945 */ /* 0x000fe40003800200 */
[----:B------:R-:W-:Y:S06]  /*0ac0*/  BAR.SYNC.DEFER_BLOCKING 0x0 ;  /* 0x0000000000007b1d */ /* 0x000fec0000010000 */
[----:B------:R2:W-:Y:S01]  /*0ad0*/  @!P0 STS [R10], RZ ;  /* 0x000000ff0a008388 */ /* 0x0005e20000000800 */
[----:B------:R-:W-:Y:S01]  /*0ae0*/  NOP ;  /* 0x0000000000007918 */ /* 0x000fe20000000000 */
[----:B------:R-:W-:Y:S05]  /*0af0*/  @P3 BRA `(.L_x_21) ;  /* 0x0000000000183947 */ /* 0x000fea0003800000 */
[----:B---345:R-:W3:Y:S01]  /*0b00*/  LDS R2, [UR8+0x8] ;  /* 0x00000808ff027984 */ /* 0x038ee20008000800 */
[----:B------:R-:W4:Y:S01]  /*0b10*/  LDC.64 R6, c[0x0][0x388] ;  /* 0x0000e200ff067b82 */ /* 0x000f220000000a00 */
[----:B------:R-:W-:Y:S02]  /*0b20*/  IMAD.MOV.U32 R3, RZ, RZ, 0x70 ;  /* 0x00000070ff037424 */ /* 0x000fe400078e00ff */
[----:B----4-:R4:W-:Y:S03]  /*0b30*/  STS.64 [UR8], R6 ;  /* 0x00000006ff007988 */ /* 0x0109e60008000a08 */
[----:B---3--:R-:W-:-:S05]  /*0b40*/  LOP3.LUT R2, R2, 0x10, R3, 0xd8, !PT ;  /* 0x0000001002027812 */ /* 0x008fca00078ed803 */
[----:B------:R4:W-:Y:S02]  /*0b50*/  STS [UR8+0x8], R2 ;  /* 0x00000802ff007988 */ /* 0x0009e40008000808 */
.L_x_21:
[----:B-----5:R-:W-:Y:S05]  /*0b60*/  BSYNC.RECONVERGENT B1 ;  /* 0x0000000000017941 */ /* 0x020fea0003800200 */
.L_x_20:
[----:B------:R-:W-:Y:S04]  /*0b70*/  BSSY.RECONVERGENT B2, `(.L_x_22) ;  /* 0x000000f000027945 */ /* 0x000fe80003800200 */
[----:B------:R-:W-:Y:S04]  /*0b80*/  BSSY.RELIABLE B1, `(.L_x_23) ;  /* 0x000000c000017945 */ /* 0x000fe80003800100 */
[----:B------:R-:W-:Y:S05]  /*0b90*/  @P3 BRA `(.L_x_24) ;  /* 0x0000000000283947 */ /* 0x000fea0003800000 */
[----:B---34-:R-:W3:Y:S01]  /*0ba0*/  LDS R2, [UR8+0x34] ;  /* 0x00003408ff027984 */ /* 0x018ee20008000800 */
[----:B------:R-:W-:Y:S01]  /*0bb0*/  IMAD.MOV.U32 R3, RZ, RZ, 0x1f000000 ;  /* 0x1f000000ff037424 */ /* 0x000fe200078e00ff */
[----:B------:R-:W-:Y:S05]  /*0bc0*/  @P3 BREAK.RELIABLE B1 ;  /* 0x0000000000013942 */ /* 0x000fea0003800100 */
[----:B---3--:R-:W-:-:S05]  /*0bd0*/  LOP3.LUT R2, R2, 0xff000000, R3, 0xb8, !PT ;  /* 0xff00000002027812 */ /* 0x008fca00078eb803 */
[----:B------:R3:W-:Y:S01]  /*0be0*/  STS [UR8+0x34], R2 ;  /* 0x00003402ff007988 */ /* 0x0007e20008000808 */
[----:B------:R-:W-:Y:S05]  /*0bf0*/  @P3 BRA `(.L_x_25) ;  /* 0x0000000000183947 */ /* 0x000fea0003800000 */
[----:B---3--:R-:W3:Y:S01]  /*0c00*/  LDS R2, [UR8+0x38] ;  /* 0x00003808ff027984 */ /* 0x008ee20008000800 */
[----:B------:R-:W-:-:S05]  /*0c10*/  IMAD.MOV.U32 R3, RZ, RZ, 0xff ;  /* 0x000000ffff037424 */ /* 0x000fca00078e00ff */
[----:B---3--:R-:W-:-:S05]  /*0c20*/  LOP3.LUT R2, R2, 0xff, R3, 0xb8, !PT ;  /* 0x000000ff02027812 */ /* 0x008fca00078eb803 */
[----:B------:R5:W-:Y:S02]  /*0c30*/  STS [UR8+0x38], R2 ;  /* 0x00003802ff007988 */ /* 0x000be40008000808 */
.L_x_24:
[----:B------:R-:W-:Y:S05]  /*0c40*/  BSYNC.RELIABLE B1 ;  /* 0x0000000000017941 */ /* 0x000fea0003800100 */
.L_x_23:
[----:B------:R2:W-:Y:S02]  /*0c50*/  @!P3 STS [UR8+0x20], R11 ;  /* 0x0000200bff00b988 */ /* 0x0005e40008000808 */
.L_x_25:
[----:B------:R-:W-:Y:S05]  /*0c60*/  BSYNC.RECONVERGENT B2 ;  /* 0x0000000000027941 */ /* 0x000fea0003800200 */
.L_x_22:
[----:B------:R-:W-:Y:S05]  /*0c70*/  WARPSYNC.ALL ;  /* 0x0000000000007948 */ /* 0x000fea0003800000 */
[----:B------:R-:W-:Y:S01]  /*0c80*/  NOP ;  /* 0x0000000000007918 */ /* 0x000fe20000000000 */
[----:B------:R-:W2:Y:S01]  /*0c90*/  LDC R5, c[0x0][0x39c] ;  /* 0x0000e700ff057b82 */ /* 0x000ea20000000800 */
[----:B------:R-:W-:Y:S01]  /*0ca0*/  BSSY.RECONVERGENT B2, `(.L_x_26) ;  /* 0x0000010000027945 */ /* 0x000fe20003800200 */
[----:B--2---:R-:W-:-:S05]  /*0cb0*/  VIADD R5, R5, 0xffffffff ;  /* 0xffffffff05057836 */ /* 0x004fca0000000000 */
[----:B------:R2:W-:Y:S01]  /*0cc0*/  @!P3 STS [UR8+0x24], R5 ;  /* 0x00002405ff00b988 */ /* 0x0005e20008000808 */
[----:B------:R-:W-:Y:S05]  /*0cd0*/  @P3 BRA `(.L_x_27) ;  /* 0x0000000000303947 */ /* 0x000fea0003800000 */
[----:B------:R-:W2:Y:S01]  /*0ce0*/  LDS R3, [UR8+0x34] ;  /* 0x00003408ff037984 */ /* 0x000ea20008000800 */
[----:B----4-:R-:W4:Y:S03]  /*0cf0*/  LDC.64 R6, c[0x0][0x3b0] ;  /* 0x0000ec00ff067b82 */ /* 0x010f260000000a00 */
[----:B---3-5:R-:W3:Y:S01]  /*0d00*/  LDS R2, [UR8+0x1c] ;  /* 0x00001c08ff027984 */ /* 0x028ee20008000800 */
        /* <DEDUP_REMOVED lines=9> */
.L_x_27:
[----:B------:R-:W-:Y:S05]  /*0da0*/  BSYNC.RECONVERGENT B2 ;  /* 0x0000000000027941 */ /* 0x000fea0003800200 */
.L_x_26:
[----:B------:R-:W-:Y:S04]  /*0db0*/  BSSY.RECONVERGENT B3, `(.L_x_28) ;  /* 0x000001a000037945 */ /* 0x000fe80003800200 */
[----:B------:R-:W-:Y:S04]  /*0dc0*/  BSSY.RELIABLE B2, `(.L_x_29) ;  /* 0x0000015000027945 */ /* 0x000fe80003800100 */
[----:B------:R-:W-:Y:S05]  /*0dd0*/  @P3 BRA `(.L_x_30) ;  /* 0x0000000000203947 */ /* 0x000fea0003800000 */
[----:B---345:R-:W3:Y:S02]  /*0de0*/  LDS R2, [UR8+0x34] ;  /* 0x00003408ff027984 */ /* 0x038ee40008000800 */
[----:B---3--:R-:W-:-:S05]  /*0df0*/  LOP3.LUT R2, R2, 0x38, RZ, 0xb8, !PT ;  /* 0x0000003802027812 */ /* 0x008fca00078eb8ff */
[----:B------:R3:W-:Y:S01]  /*0e00*/  STS [UR8+0x34], R2 ;  /* 0x00003402ff007988 */ /* 0x0007e20008000808 */
[----:B------:R-:W-:Y:S05]  /*0e10*/  @P3 BRA `(.L_x_31) ;  /* 0x0000000000203947 */ /* 0x000fea0003800000 */
[----:B---3--:R-:W3:Y:S01]  /*0e20*/  LDS R2, [UR8+0x8] ;  /* 0x00000808ff027984 */ /* 0x008ee20008000800 */
[----:B------:R-:W-:-:S05]  /*0e30*/  IMAD.MOV.U32 R3, RZ, RZ, 0x780 ;  /* 0x00000780ff037424 */ /* 0x000fca00078e00ff */
[----:B---3--:R-:W-:-:S05]  /*0e40*/  LOP3.LUT R2, R2, 0x300, R3, 0xd8, !PT ;  /* 0x0000030002027812 */ /* 0x008fca00078ed803 */
[----:B------:R3:W-:Y:S02]  /*0e50*/  STS [UR8+0x8], R2 ;  /* 0x00000802ff007988 */ /* 0x0007e40008000808 */
.L_x_30:
[----:B------:R-:W-:Y:S05]  /*0e60*/  @P3 BRA `(.L_x_32) ;  /* 0x0000000000283947 */ /* 0x000fea0003800000 */
[----:B---345:R-:W3:Y:S02]  /*0e70*/  LDS R2, [UR8+0x8] ;  /* 0x00000808ff027984 */ /* 0x038ee40008000800 */
[----:B---3--:R-:W-:-:S05]  /*0e80*/  LOP3.LUT R2, R2, 0x1800, RZ, 0xb8, !PT ;  /* 0x0000180002027812 */ /* 0x008fca00078eb8ff */
[----:B------:R4:W-:Y:S02]  /*0e90*/  STS [UR8+0x8], R2 ;  /* 0x00000802ff007988 */ /* 0x0009e40008000808 */
.L_x_31:
[----:B------:R-:W-:Y:S05]  /*0ea0*/  @P3 BREAK.RELIABLE B2 ;  /* 0x0000000000023942 */ /* 0x000fea0003800100 */
[----:B------:R-:W-:Y:S05]  /*0eb0*/  @P3 BRA `(.L_x_33) ;  /* 0x0000000000243947 */ /* 0x000fea0003800000 */
[----:B---34-:R-:W3:Y:S01]  /*0ec0*/  LDS R2, [UR8+0x8] ;  /* 0x00000808ff027984 */ /* 0x018ee20008000800 */
[----:B------:R-:W-:-:S05]  /*0ed0*/  IMAD.MOV.U32 R3, RZ, RZ, 0x6000 ;  /* 0x00006000ff037424 */ /* 0x000fca00078e00ff */
[----:B---3--:R-:W-:-:S04]  /*0ee0*/  LOP3.LUT R2, R2, 0x4000, R3, 0xd8, !PT ;  /* 0x0000400002027812 */ /* 0x008fc800078ed803 */
[----:B------:R-:W-:-:S05]  /*0ef0*/  LOP3.LUT R2, R2, 0x400000, RZ, 0xb8, !PT ;  /* 0x0040000002027812 */ /* 0x000fca00078eb8ff */
[----:B------:R3:W-:Y:S02]  /*0f00*/  STS [UR8+0x8], R2 ;  /* 0x00000802ff007988 */ /* 0x0007e40008000808 */
.L_x_32:
[----:B------:R-:W-:Y:S05]  /*0f10*/  BSYNC.RELIABLE B2 ;  /* 0x0000000000027941 */ /* 0x000fea0003800100 */
.L_x_29:
[----:B---345:R-:W3:Y:S02]  /*0f20*/  @!P3 LDS R2, [UR8+0x8] ;  /* 0x00000808ff02b984 */ /* 0x038ee40008000800 */
[----:B---3--:R-:W-:-:S05]  /*0f30*/  @!P3 LOP3.LUT R2, R2, 0x8000, RZ, 0xb8, !PT ;  /* 0x000080000202b812 */ /* 0x008fca00078eb8ff */
[----:B------:R5:W-:Y:S02]  /*0f40*/  @!P3 STS [UR8+0x8], R2 ;  /* 0x00000802ff00b988 */ /* 0x000be40008000808 */
.L_x_33:
[----:B------:R-:W-:Y:S05]  /*0f50*/  BSYNC.RECONVERGENT B3 ;  /* 0x0000000000037941 */ /* 0x000fea0003800200 */
.L_x_28:
[----:B------:R-:W-:Y:S05]  /*0f60*/  WARPSYNC.ALL ;  /* 0x0000000000007948 */ /* 0x000fea0003800000 */
[----:B------:R-:W-:Y:S01]  /*0f70*/  NOP ;  /* 0x0000000000007918 */ /* 0x000fe20000000000 */
[----:B------:R-:W-:-:S04]  /*0f80*/  UIADD3 UR5, UPT, UPT, UR4, 0x80, URZ ;  /* 0x0000008004057890 */ /* 0x000fc8000fffe0ff */
[----:B------:R-:W-:-:S04]  /*0f90*/  UIADD3 UR26, UP0, UPT, UR5, UR20, URZ ;  /* 0x00000014051a7290 */ /* 0x000fc8000ff1e0ff */
[----:B------:R-:W-:Y:S01]  /*0fa0*/  ULEA.HI.X.SX32 UR27, UR5, UR21, 0x1, UP0 ;  /* 0x00000015051b7291 */ /* 0x000fe200080f0eff */
[----:B------:R-:W-:Y:S11]  /*0fb0*/  @P0 BRA `(.L_x_34) ;  /* 0x0000000000300947 */ /* 0x000ff60003800000 */
[----:B---345:R-:W3:Y:S01]  /*0fc0*/  S2R R2, SR_LANEID ;  /* 0x0000000000027919 */ /* 0x038ee20000000000 */
[----:B------:R-:W-:Y:S05]  /*0fd0*/  WARPSYNC.ALL ;  /* 0x0000000000007948 */ /* 0x000fea0003800000 */
[----:B------:R-:W-:Y:S01]  /*0fe0*/  NOP ;  /* 0x0000000000007918 */ /* 0x000fe20000000000 */
[----:B---3--:R-:W-:-:S05]  /*0ff0*/  IMAD.SHL.U32 R6, R2, 0x4, RZ ;  /* 0x0000000402067824 */ /* 0x008fca00078e00ff */
[----:B------:R-:W3:Y:S01]  /*1000*/  LDS R7, [R6+UR8] ;  /* 0x0000000806077984 */ /* 0x000ee20008000800 */
[----:B------:R-:W-:-:S05]  /*1010*/  IADD3 R2, P1, PT, R6, UR26, RZ ;  /* 0x0000001a06027c10 */ /* 0x000fca000ff3e0ff */
[----:B------:R-:W-:-:S05]  /*1020*/  IMAD.X R3, RZ, RZ, UR27, P1 ;  /* 0x0000001bff037e24 */ /* 0x000fca00088e06ff */
[----:B---3--:R3:W4:Y:S01]  /*1030*/  ATOMG.E.EXCH.STRONG.GPU PT, RZ, [R2], R7 ;  /* 0x0000000702ff73a8 */ /* 0x00872200041ee100 */
[----:B------:R-:W-:-:S04]  /*1040*/  DEPBAR {5,4,3,2,1,0} ;  /* 0x0000003f0000791a */ /* 0x000fc80000000000 */
[----:B------:R-:W5:Y:S02]  /*1050*/  CCTL.E.C.LDCU.IV.DEEP [UR26] ;  /* 0x000000001a007540 */ /* 0x000f640009c08000 */
[----:B-----5:R3:W-:Y:S01]  /*1060*/  UTMACCTL.IV [UR26] ;  /* 0x000000001a0079b9 */ /* 0x0207e20008000000 */
[----:B------:R-:W-:Y:S01]  /*1070*/  NOP ;  /* 0x0000000000007918 */ /* 0x000fe20000000000 */
.L_x_34:
[----:B------:R-:W-:Y:S05]  /*1080*/  @P0 BRA `(.L_x_35) ;  /* 0x00000000000c0947 */ /* 0x000fea0003800000 */
[----:B------:R0:W-:Y:S01]  /*1090*/  UTMACMDFLUSH ;  /* 0x00000000000079b7 */ /* 0x0001e20000000000 */
[----:B------:R-:W-:Y:S05]  /*10a0*/  @P0 BRA `(.L_x_35) ;  /* 0x0000000000040947 */ /* 0x000fea0003800000 */
[----:B------:R-:W-:-:S04]  /*10b0*/  DEPBAR.LE SB0, 0x0 ;  /* 0x000080000000791a */ /* 0x000fc80000000000 */
.L_x_35:
[----:B------:R-:W-:Y:S05]  /*10c0*/  WARPSYNC.ALL ;  /* 0x0000000000007948 */ /* 0x000fea0003800000 */
[----:B------:R-:W-:Y:S01]  /*10d0*/  NOP ;  /* 0x0000000000007918 */ /* 0x000fe20000000000 */
[----:B----4-:R-:W-:Y:S06]  /*10e0*/  BAR.SYNC.DEFER_BLOCKING 0x0 ;  /* 0x0000000000007b1d */ /* 0x010fec0000010000 */
[----:B------:R-:W-:Y:S02]  /*10f0*/  BSSY.RECONVERGENT B3, `(.L_x_36) ;  /* 0x000000b000037945 */ /* 0x000fe40003800200 */
[----:B------:R-:W-:Y:S06]  /*1100*/  BAR.SYNC.DEFER_BLOCKING 0x0 ;  /* 0x0000000000007b1d */ /* 0x000fec0000010000 */
[----:B------:R4:W-:Y:S01]  /*1110*/  @!P0 STS [R10], RZ ;  /* 0x000000ff0a008388 */ /* 0x0009e20000000800 */
[----:B------:R-:W-:Y:S01]  /*1120*/  NOP ;  /* 0x0000000000007918 */ /* 0x000fe20000000000 */
[----:B------:R-:W-:Y:S05]  /*1130*/  @P3 BRA `(.L_x_37) ;  /* 0x0000000000183947 */ /* 0x000fea0003800000 */
[----:B---3-5:R-:W3:Y:S01]  /*1140*/  LDS R2, [UR8+0x8] ;  /* 0x00000808ff027984 */ /* 0x028ee20008000800 */
[----:B------:R-:W5:Y:S01]  /*1150*/  LDC.64 R6, c[0x0][0x390] ;  /* 0x0000e400ff067b82 */ /* 0x000f620000000a00 */
[----:B------:R-:W-:Y:S02]  /*1160*/  IMAD.MOV.U32 R3, RZ, RZ, 0x70 ;  /* 0x00000070ff037424 */ /* 0x000fe400078e00ff */
[----:B-----5:R5:W-:Y:S03]  /*1170*/  STS.64 [UR8], R6 ;  /* 0x00000006ff007988 */ /* 0x020be60008000a08 */
[----:B---3--:R-:W-:-:S05]  /*1180*/  LOP3.LUT R2, R2, 0x10, R3, 0xd8, !PT ;  /* 0x0000001002027812 */ /* 0x008fca00078ed803 */
[----:B------:R5:W-:Y:S02]  /*1190*/  STS [UR8+0x8], R2 ;  /* 0x00000802ff007988 */ /* 0x000be40008000808 */
.L_x_37:
[----:B---3--:R-:W-:Y:S05]  /*11a0*/  BSYNC.RECONVERGENT B3 ;  /* 0x0000000000037941 */ /* 0x008fea0003800200 */
.L_x_36:
[----:B------:R-:W-:Y:S04]  /*11b0*/  BSSY.RECONVERGENT B4, `(.L_x_38) ;  /* 0x0000011000047945 */ /* 0x000fe80003800200 */
[----:B------:R-:W-:Y:S04]  /*11c0*/  BSSY.RELIABLE B3, `(.L_x_39) ;  /* 0x000000e000037945 */ /* 0x000fe80003800100 */
[----:B------:R-:W-:Y:S05]  /*11d0*/  @P3 BRA `(.L_x_40) ;  /* 0x0000000000243947 */ /* 0x000fea0003800000 */
[----:B-----5:R-:W3:Y:S01]  /*11e0*/  LDS R2, [UR8+0x34] ;  /* 0x00003408ff027984 */ /* 0x020ee20008000800 */
[----:B------:R-:W-:-:S05]  /*11f0*/  IMAD.MOV.U32 R3, RZ, RZ, 0x3f000000 ;  /* 0x3f000000ff037424 */ /* 0x000fca00078e00ff */
[----:B---3--:R-:W-:-:S05]  /*1200*/  LOP3.LUT R2, R2, 0xff000000, R3, 0xb8, !PT ;  /* 0xff00000002027812 */ /* 0x008fca00078eb803 */
[----:B------:R3:W-:Y:S01]  /*1210*/  STS [UR8+0x34], R2 ;  /* 0x00003402ff007988 */ /* 0x0007e20008000808 */
[----:B------:R-:W-:Y:S05]  /*1220*/  @P3 BRA `(.L_x_41) ;  /* 0x00000000001c3947 */ /* 0x000fea0003800000 */
[----:B---3--:R-:W3:Y:S01]  /*1230*/  LDS R2, [UR8+0x38] ;  /* 0x00003808ff027984 */ /* 0x008ee20008000800 */
[----:B------:R-:W-:-:S05]  /*1240*/  IMAD.MOV.U32 R3, RZ, RZ, 0x7f ;  /* 0x0000007fff037424 */ /* 0x000fca00078e00ff */
[----:B---3--:R-:W-:-:S05]  /*1250*/  LOP3.LUT R2, R2, 0xff, R3, 0xb8, !PT ;  /* 0x000000ff02027812 */ /* 0x008fca00078eb803 */
[----:B------:R3:W-:Y:S02]  /*1260*/  STS [UR8+0x38], R2 ;  /* 0x00003802ff007988 */ /* 0x0007e40008000808 */
.L_x_40:
[----:B------:R-:W-:Y:S05]  /*1270*/  @P3 BREAK.RELIABLE B3 ;  /* 0x0000000000033942 */ /* 0x000fea0003800100 */
[----:B------:R-:W-:Y:S05]  /*1280*/  @P3 BRA `(.L_x_42) ;  /* 0x00000000000c3947 */ /* 0x000fea0003800000 */
[----:B------:R2:W-:Y:S02]  /*1290*/  STS [UR8+0x20], R5 ;  /* 0x00002005ff007988 */ /* 0x0005e40008000808 */
.L_x_41:
[----:B------:R-:W-:Y:S05]  /*12a0*/  BSYNC.RELIABLE B3 ;  /* 0x0000000000037941 */ /* 0x000fea0003800100 */
.L_x_39:
[----:B------:R2:W-:Y:S02]  /*12b0*/  @!P3 STS [UR8+0x24], R4 ;  /* 0x00002404ff00b988 */ /* 0x0005e40008000808 */
.L_x_42:
[----:B------:R-:W-:Y:S05]  /*12c0*/  BSYNC.RECONVERGENT B4 ;  /* 0x0000000000047941 */ /* 0x000fea0003800200 */
.L_x_38:
[----:B------:R-:W-:Y:S05]  /*12d0*/  WARPSYNC.ALL ;  /* 0x0000000000007948 */ /* 0x000fea0003800000 */
[----:B------:R-:W-:Y:S01]  /*12e0*/  NOP ;  /* 0x0000000000007918 */ /* 0x000fe20000000000 */
[----:B------:R-:W-:Y:S04]  /*12f0*/  BSSY.RECONVERGENT B4, `(.L_x_43) ;  /* 0x000000e000047945 */ /* 0x000fe80003800200 */
[----:B------:R-:W-:Y:S05]  /*1300*/  @P3 BRA `(.L_x_44) ;  /* 0x0000000000303947 */ /* 0x000fea0003800000 */
[----:B------:R-:W2:Y:S02]  /*1310*/  LDS R3, [UR8+0x34] ;  /* 0x00003408ff037984 */ /* 0x000ea40008000800 */
[----:B--2---:R-:W2:Y:S02]  /*1320*/  LDC.64 R4, c[0x0][0x3b8] ;  /* 0x0000ee00ff047b82 */ /* 0x004ea40000000a00 */
[----:B---3-5:R-:W3:Y:S01]  /*1330*/  LDS R2, [UR8+0x1c] ;  /* 0x00001c08ff027984 */ /* 0x028ee20008000800 */
[C---:B--2---:R-:W-:Y:S01]  /*1340*/  SHF.L.U64.HI R5, R4.reuse, 0x1, R5 ;  /* 0x0000000104057819 */ /* 0x044fe20000010205 */
[----:B------:R-:W-:-:S03]  /*1350*/  IMAD.SHL.U32 R4, R4, 0x2, RZ ;  /* 0x0000000204047824 */ /* 0x000fc600078e00ff */
[--C-:B------:R-:W-:Y:S02]  /*1360*/  SHF.R.U32.HI R7, RZ, 0x4, R5.reuse ;  /* 0x00000004ff077819 */ /* 0x100fe40000011605 */
[----:B------:R-:W-:-:S05]  /*1370*/  SHF.R.U64 R4, R4, 0x4, R5 ;  /* 0x0000000404047819 */ /* 0x000fca0000001205 */
[----:B------:R2:W-:Y:S01]  /*1380*/  STS [UR8+0xc], R4 ;  /* 0x00000c04ff007988 */ /* 0x0005e20008000808 */
[----:B------:R-:W-:Y:S02]  /*1390*/  LOP3.LUT R3, R3, 0x7, RZ, 0xb8, !PT ;  /* 0x0000000703037812 */ /* 0x000fe400078eb8ff */
[----:B---3--:R-:W-:-:S03]  /*13a0*/  LOP3.LUT R2, R2, 0xf, R7, 0xb8, !PT ;  /* 0x0000000f02027812 */ /* 0x008fc600078eb807 */
[----:B------:R2:W-:Y:S04]  /*13b0*/  STS [UR8+0x34], R3 ;  /* 0x00003403ff007988 */ /* 0x0005e80008000808 */
[----:B------:R2:W-:Y:S02]  /*13c0*/  STS [UR8+0x1c], R2 ;  /* 0x00001c02ff007988 */ /* 0x0005e40008000808 */
.L_x_44:
[----:B------:R-:W-:Y:S05]  /*13d0*/  BSYNC.RECONVERGENT B4 ;  /* 0x0000000000047941 */ /* 0x000fea0003800200 */
.L_x_43:
[----:B------:R-:W-:Y:S04]  /*13e0*/  BSSY.RECONVERGENT B5, `(.L_x_45) ;  /* 0x000001a000057945 */ /* 0x000fe80003800200 */
[----:B------:R-:W-:Y:S04]  /*13f0*/  BSSY.RELIABLE B4, `(.L_x_46) ;  /* 0x0000015000047945 */ /* 0x000fe80003800100 */
[----:B------:R-:W-:Y:S05]  /*1400*/  @P3 BRA `(.L_x_47) ;  /* 0x0000000000203947 */ /* 0x000fea0003800000 */
[----:B--23-5:R-:W2:Y:S02]  /*1410*/  LDS R2, [UR8+0x34] ;  /* 0x00003408ff027984 */ /* 0x02cea40008000800 */
[----:B--2---:R-:W-:-:S05]  /*1420*/  LOP3.LUT R2, R2, 0x38, RZ, 0xb8, !PT ;  /* 0x0000003802027812 */ /* 0x004fca00078eb8ff */
[----:B------:R2:W-:Y:S01]  /*1430*/  STS [UR8+0x34], R2 ;  /* 0x00003402ff007988 */ /* 0x0005e20008000808 */
[----:B------:R-:W-:Y:S05]  /*1440*/  @P3 BRA `(.L_x_48) ;  /* 0x0000000000203947 */ /* 0x000fea0003800000 */
[----:B--2---:R-:W2:Y:S01]  /*1450*/  LDS R2, [UR8+0x8] ;  /* 0x00000808ff027984 */ /* 0x004ea20008000800 */
[----:B------:R-:W-:-:S05]  /*1460*/  IMAD.MOV.U32 R3, RZ, RZ, 0x780 ;  /* 0x00000780ff037424 */ /* 0x000fca00078e00ff */
[----:B--2---:R-:W-:-:S05]  /*1470*/  LOP3.LUT R2, R2, 0x300, R3, 0xd8, !PT ;  /* 0x0000030002027812 */ /* 0x004fca00078ed803 */
[----:B------:R2:W-:Y:S02]  /*1480*/  STS [UR8+0x8], R2 ;  /* 0x00000802ff007988 */ /* 0x0005e40008000808 */
.L_x_47:
[----:B------:R-:W-:Y:S05]  /*1490*/  @P3 BRA `(.L_x_49) ;  /* 0x0000000000283947 */ /* 0x000fea0003800000 */
[----:B--23-5:R-:W2:Y:S02]  /*14a0*/  LDS R2, [UR8+0x8] ;  /* 0x00000808ff027984 */ /* 0x02cea40008000800 */
[----:B--2---:R-:W-:-:S05]  /*14b0*/  LOP3.LUT R2, R2, 0x1800, RZ, 0xb8, !PT ;  /* 0x0000180002027812 */ /* 0x004fca00078eb8ff */
[----:B------:R3:W-:Y:S02]  /*14c0*/  STS [UR8+0x8], R2 ;  /* 0x00000802ff007988 */ /* 0x0007e40008000808 */
.L_x_48:
[----:B------:R-:W-:Y:S05]  /*14d0*/  @P3 BREAK.RELIABLE B4 ;  /* 0x0000000000043942 */ /* 0x000fea0003800100 */
[----:B------:R-:W-:Y:S05]  /*14e0*/  @P3 BRA `(.L_x_50) ;  /* 0x0000000000243947 */ /* 0x000fea0003800000 */
[----:B--23--:R-:W2:Y:S01]  /*14f0*/  LDS R2, [UR8+0x8] ;  /* 0x00000808ff027984 */ /* 0x00cea20008000800 */
[----:B------:R-:W-:-:S05]  /*1500*/  IMAD.MOV.U32 R3, RZ, RZ, 0x6000 ;  /* 0x00006000ff037424 */ /* 0x000fca00078e00ff */
[----:B--2---:R-:W-:-:S04]  /*1510*/  LOP3.LUT R2, R2, 0x6000, R3, 0xd8, !PT ;  /* 0x0000600002027812 */ /* 0x004fc800078ed803 */
[----:B------:R-:W-:-:S05]  /*1520*/  LOP3.LUT R2, R2, 0x400000, RZ, 0xb8, !PT ;  /* 0x0040000002027812 */ /* 0x000fca00078eb8ff */
[----:B------:R2:W-:Y:S02]  /*1530*/  STS [UR8+0x8], R2 ;  /* 0x00000802ff007988 */ /* 0x0005e40008000808 */
.L_x_49:
[----:B------:R-:W-:Y:S05]  /*1540*/  BSYNC.RELIABLE B4 ;  /* 0x0000000000047941 */ /* 0x000fea0003800100 */
.L_x_46:
[----:B--23-5:R-:W2:Y:S02]  /*1550*/  @!P3 LDS R2, [UR8+0x8] ;  /* 0x00000808ff02b984 */ /* 0x02cea40008000800 */
[----:B--2---:R-:W-:-:S05]  /*1560*/  @!P3 LOP3.LUT R2, R2, 0x8000, RZ, 0xb8, !PT ;  /* 0x000080000202b812 */ /* 0x004fca00078eb8ff */
[----:B------:R5:W-:Y:S02]  /*1570*/  @!P3 STS [UR8+0x8], R2 ;  /* 0x00000802ff00b988 */ /* 0x000be40008000808 */
.L_x_50:
[----:B------:R-:W-:Y:S05]  /*1580*/  BSYNC.RECONVERGENT B5 ;  /* 0x0000000000057941 */ /* 0x000fea0003800200 */
.L_x_45:
[----:B------:R-:W-:Y:S05]  /*1590*/  WARPSYNC.ALL ;  /* 0x0000000000007948 */ /* 0x000fea0003800000 */
[----:B------:R-:W-:Y:S01]  /*15a0*/  NOP ;  /* 0x0000000000007918 */ /* 0x000fe20000000000 */
[----:B------:R-:W-:-:S04]  /*15b0*/  UIADD3 UR4, UPT, UPT, UR4, 0x100, URZ ;  /* 0x0000010004047890 */ /* 0x000fc8000fffe0ff */
[----:B------:R-:W-:-:S04]  /*15c0*/  UIADD3 UR20, UP0, UPT, UR4, UR20, URZ ;  /* 0x0000001404147290 */ /* 0x000fc8000ff1e0ff */
[----:B------:R-:W-:Y:S01]  /*15d0*/  ULEA.HI.X.SX32 UR21, UR4, UR21, 0x1, UP0 ;  /* 0x0000001504157291 */ /* 0x000fe200080f0eff */
[----:B------:R-:W-:Y:S11]  /*15e0*/  @P0 BRA `(.L_x_51) ;  /* 0x0000000000300947 */ /* 0x000ff60003800000 */
[----:B--23-5:R-:W2:Y:S01]  /*15f0*/  S2R R2, SR_LANEID ;  /* 0x0000000000027919 */ /* 0x02cea20000000000 */
[----:B------:R-:W-:Y:S05]  /*1600*/  WARPSYNC.ALL ;  /* 0x0000000000007948 */ /* 0x000fea0003800000 */
[----:B------:R-:W-:Y:S01]  /*1610*/  NOP ;  /* 0x0000000000007918 */ /* 0x000fe20000000000 */
[----:B--2---:R-:W-:-:S05]  /*1620*/  IMAD.SHL.U32 R4, R2, 0x4, RZ ;  /* 0x0000000402047824 */ /* 0x004fca00078e00ff */
[----:B------:R-:W2:Y:S01]  /*1630*/  LDS R5, [R4+UR8] ;  /* 0x0000000804057984 */ /* 0x000ea20008000800 */
[----:B------:R-:W-:-:S05]  /*1640*/  IADD3 R2, P1, PT, R4, UR20, RZ ;  /* 0x0000001404027c10 */ /* 0x000fca000ff3e0ff */
[----:B------:R-:W-:-:S05]  /*1650*/  IMAD.X R3, RZ, RZ, UR21, P1 ;  /* 0x00000015ff037e24 */ /* 0x000fca00088e06ff */
[----:B--2---:R2:W3:Y:S01]  /*1660*/  ATOMG.E.EXCH.STRONG.GPU PT, RZ, [R2], R5 ;  /* 0x0000000502ff73a8 */ /* 0x0044e200041ee100 */
[----:B------:R-:W-:-:S04]  /*1670*/  DEPBAR {5,4,3,2,1,0} ;  /* 0x0000003f0000791a */ /* 0x000fc80000000000 */
[----:B------:R-:W5:Y:S02]  /*1680*/  CCTL.E.C.LDCU.IV.DEEP [UR20] ;  /* 0x0000000014007540 */ /* 0x000f640009c08000 */
[----:B-----5:R2:W-:Y:S01]  /*1690*/  UTMACCTL.IV [UR20] ;  /* 0x00000000140079b9 */ /* 0x0205e20008000000 */
[----:B------:R-:W-:Y:S01]  /*16a0*/  NOP ;  /* 0x0000000000007918 */ /* 0x000fe20000000000 */
.L_x_51:
[----:B------:R-:W-:Y:S05]  /*16b0*/  @P0 BRA `(.L_x_52) ;  /* 0x00000000000c0947 */ /* 0x000fea0003800000 */
[----:B------:R0:W-:Y:S01]  /*16c0*/  UTMACMDFLUSH ;  /* 0x00000000000079b7 */ /* 0x0001e20000000000 */
[----:B------:R-:W-:Y:S05]  /*16d0*/  @P0 BRA `(.L_x_52) ;  /* 0x0000000000040947 */ /* 0x000fea0003800000 */
[----:B------:R-:W-:-:S04]  /*16e0*/  DEPBAR.LE SB0, 0x0 ;  /* 0x000080000000791a */ /* 0x000fc80000000000 */
.L_x_52:
[----:B------:R-:W-:Y:S05]  /*16f0*/  WARPSYNC.ALL ;  /* 0x0000000000007948 */ /* 0x000fea0003800000 */
[----:B------:R-:W-:Y:S01]  /*1700*/  NOP ;  /* 0x0000000000007918 */ /* 0x000fe20000000000 */
[----:B---3--:R-:W-:Y:S01]  /*1710*/  BAR.SYNC.DEFER_BLOCKING 0x0 ;  /* 0x0000000000007b1d */ /* 0x008fe20000010000 */
[----:B--2--5:R-:W-:Y:S01]  /*1720*/  SHF.R.U32.HI R2, RZ, 0x5, R0 ;  /* 0x00000005ff027819 */ /* 0x024fe20000011600 */
[----:B------:R-:W-:Y:S01]  /*1730*/  UIADD3 UR12, UPT, UPT, UR8, 0xc010, URZ ;  /* 0x0000c010080c7890 */ /* 0x000fe2000fffe0ff */
[----:B------:R-:W-:Y:S01]  /*1740*/  ISETP.GE.AND P0, PT, R12, 0x1, PT ;  /* 0x000000010c00780c */ /* 0x000fe20003f06270 */
[----:B------:R-:W-:Y:S01]  /*1750*/  USHF.L.U32 UR15, UR7, 0x7, URZ ;  /* 0x00000007070f7899 */ /* 0x000fe200080006ff */
[----:B------:R-:W-:Y:S01]  /*1760*/  R2UR UR22, R2 ;  /* 0x00000000021672ca */ /* 0x000fe200000e0000 */
[----:B------:R-:W-:Y:S01]  /*1770*/  VOTEU.ALL UP0, P3 ;  /* 0x0000000000ff7886 */ /* 0x000fe20001800000 */
[----:B------:R-:W-:Y:S01]  /*1780*/  UMOV UR4, 0x1 ;  /* 0x0000000100047882 */ /* 0x000fe20000000000 */
[----:B------:R-:W-:Y:S01]  /*1790*/  VOTEU.ALL UP1, P3 ;  /* 0x0000000000ff7886 */ /* 0x000fe20001820000 */
[----:B------:R-:W-:Y:S01]  /*17a0*/  USHF.L.U32 UR19, UR19, 0x8, URZ ;  /* 0x0000000813137899 */ /* 0x000fe200080006ff */
[----:B------:R-:W-:Y:S01]  /*17b0*/  BSSY.RECONVERGENT B5, `(.L_x_53) ;  /* 0x0000018000057945 */ /* 0x000fe20003800200 */
[----:B------:R-:W-:-:S04]  /*17c0*/  @!UP0 UIADD3 UR10, UPT, UPT, -UR4, 0x100000, URZ ;  /* 0x00100000040a8890 */ /* 0x000fc8000fffe1ff */
[----:B------:R-:W-:Y:S02]  /*17d0*/  @!UP0 USHF.L.U32 UR11, UR10, 0xb, URZ ;  /* 0x0000000b0a0b8899 */ /* 0x000fe400080006ff */
[----:B------:R-:W-:Y:S02]  /*17e0*/  @!UP0 USHF.L.U32 UR10, UR10, 0x1, URZ ;  /* 0x000000010a0a8899 */ /* 0x000fe400080006ff */
[----:B------:R-:W-:-:S04]  /*17f0*/  @!UP0 UIADD3 UR4, UPT, UPT, -UR4, 0x100000, URZ ;  /* 0x0010000004048890 */ /* 0x000fc8000fffe1ff */
[----:B------:R-:W-:Y:S02]  /*1800*/  @!UP0 USHF.L.U32 UR5, UR4, 0xb, URZ ;  /* 0x0000000b04058899 */ /* 0x000fe400080006ff */
[----:B------:R-:W-:Y:S01]  /*1810*/  @!UP0 USHF.L.U32 UR4, UR4, 0x1, URZ ;  /* 0x0000000104048899 */ /* 0x000fe200080006ff */
[----:B------:R-:W-:Y:S01]  /*1820*/  VOTEU.ALL UP0, P3 ;  /* 0x0000000000ff7886 */ /* 0x000fe20001800000 */
[----:B------:R-:W2:Y:S04]  /*1830*/  FENCE.VIEW.ASYNC.S ;  /* 0x00000000000073c6 */ /* 0x000ea80000000000 */
[----:B--2---:R2:W3:Y:S06]  /*1840*/  @!UP0 SYNCS.EXCH.64 URZ, [UR8+0xc000], UR10 ;  /* 0x00c0000a08ff85b2 */ /* 0x0044ec0008000100 */
[----:B------:R2:W3:Y:S02]  /*1850*/  @!UP1 SYNCS.EXCH.64 URZ, [UR8+0xc010], UR4 ;  /* 0x00c0100408ff95b2 */ /* 0x0004e40008000100 */
[----:B---3--:R-:W-:Y:S06]  /*1860*/  BAR.SYNC.DEFER_BLOCKING 0x0 ;  /* 0x0000000000007b1d */ /* 0x008fec0000010000 */
[----:B------:R-:W-:Y:S05]  /*1870*/  @P3 BRA `(.L_x_54) ;  /* 0x00000000002c3947 */ /* 0x000fea0003800000 */
[----:B--2---:R-:W-:Y:S02]  /*1880*/  UMOV UR4, 0x1 ;  /* 0x0000000100047882 */ /* 0x004fe40000000000 */
[----:B------:R-:W-:-:S04]  /*1890*/  UIADD3 UR10, UPT, UPT, -UR4, 0x100000, URZ ;  /* 0x00100000040a7890 */ /* 0x000fc8000fffe1ff */
[----:B------:R-:W-:Y:S02]  /*18a0*/  USHF.L.U32 UR11, UR10, 0xb, URZ ;  /* 0x0000000b0a0b7899 */ /* 0x000fe400080006ff */
[----:B------:R-:W-:Y:S02]  /*18b0*/  USHF.L.U32 UR10, UR10, 0x1, URZ ;  /* 0x000000010a0a7899 */ /* 0x000fe400080006ff */
[----:B------:R-:W-:-:S04]  /*18c0*/  UIADD3 UR4, UPT, UPT, -UR4, 0x100000, URZ ;  /* 0x0010000004047890 */ /* 0x000fc8000fffe1ff */
[----:B------:R-:W-:Y:S02]  /*18d0*/  USHF.L.U32 UR5, UR4, 0xb, URZ ;  /* 0x0000000b04057899 */ /* 0x000fe400080006ff */
[----:B------:R-:W-:Y:S01]  /*18e0*/  USHF.L.U32 UR4, UR4, 0x1, URZ ;  /* 0x0000000104047899 */ /* 0x000fe200080006ff */
[----:B------:R-:W2:Y:S03]  /*18f0*/  FENCE.VIEW.ASYNC.S ;  /* 0x00000000000073c6 */ /* 0x000ea60000000000 */
[----:B--2---:R3:W5:Y:S08]  /*1900*/  SYNCS.EXCH.64 URZ, [UR8+0xc008], UR10 ;  /* 0x00c0080a08ff75b2 */ /* 0x0047700008000100 */
[----:B------:R3:W2:Y:S02]  /*1910*/  SYNCS.EXCH.64 URZ, [UR8+0xc018], UR4 ;  /* 0x00c0180408ff75b2 */ /* 0x0006a40008000100 */
[----:B---3--:R-:W-:Y:S01]  /*1920*/  NOP ;  /* 0x0000000000007918 */ /* 0x008fe20000000000 */
.L_x_54:
[----:B--2---:R-:W-:Y:S05]  /*1930*/  BSYNC.RECONVERGENT B5 ;  /* 0x0000000000057941 */ /* 0x004fea0003800200 */
.L_x_53:
[----:B------:R-:W-:Y:S05]  /*1940*/  @!P0 BRA `(.L_x_55) ;  /* 0x0000000800188947 */ /* 0x000fea0003800000 */
[----:B-----5:R-:W-:Y:S01]  /*1950*/  BAR.SYNC.DEFER_BLOCKING 0x0 ;  /* 0x0000000000007b1d */ /* 0x020fe20000010000 */
[----:B------:R-:W-:Y:S01]  /*1960*/  ELECT P1, URZ, PT ;  /* 0x0000000000ff782f */ /* 0x000fe20003820000 */
[----:B------:R-:W-:Y:S01]  /*1970*/  @!P3 IMAD.MOV.U32 R2, RZ, RZ, 0x6000 ;  /* 0x00006000ff02b424 */ /* 0x000fe200078e00ff */
[----:B------:R-:W-:Y:S02]  /*1980*/  UIADD3 UR4, UPT, UPT, UR8, 0x8000, URZ ;  /* 0x0000800008047890 */ /* 0x000fe4000fffe0ff */
[----:B------:R-:W-:Y:S01]  /*1990*/  ISETP.LT.U32.AND P1, PT, R132, 0x20, P1 ;  /* 0x000000208400780c */ /* 0x000fe20000f21070 */
[----:B------:R-:W-:Y:S01]  /*19a0*/  UMOV UR7, UR15 ;  /* 0x0000000f00077c82 */ /* 0x000fe20008000000 */
[----:B------:R-:W-:Y:S01]  /*19b0*/  ELECT P0, URZ, PT ;  /* 0x0000000000ff782f */ /* 0x000fe20003800000 */
[----:B------:R-:W-:-:S03]  /*19c0*/  UMOV UR11, UR19 ;  /* 0x00000013000b7c82 */ /* 0x000fc60008000000 */
[----:B------:R-:W-:-:S07]  /*19d0*/  ISETP.LT.U32.AND P0, PT, R132, 0x20, P0 ;  /* 0x000000208400780c */ /* 0x000fce0000701070 */
[----:B------:R-:W-:Y:S01]  /*19e0*/  VOTEU.ANY UP0, P1 ;  /* 0x0000000000ff7886 */ /* 0x000fe20000800100 */
[----:B------:R-:W-:-:S04]  /*19f0*/  VOTEU.ANY UP2, P1 ;  /* 0x0000000000ff7886 */ /* 0x000fc80000840100 */
[----:B------:R-:W-:Y:S02]  /*1a00*/  @UP0 UIADD3 UR5, UPT, UPT, UR8, 0xc000, URZ ;  /* 0x0000c00008050890 */ /* 0x000fe4000fffe0ff */
[----:B------:R2:W-:Y:S01]  /*1a10*/  @!P3 SYNCS.ARRIVE.TRANS64 RZ, [UR8+0xc000], R2 ;  /* 0x00c00002ffffb9a7 */ /* 0x0005e20008000008 */
[----:B------:R-:W-:Y:S01]  /*1a20*/  @UP0 UMOV UR6, URZ ;  /* 0x000000ff00060c82 */ /* 0x000fe20008000000 */
[----:B------:R-:W-:Y:S01]  /*1a30*/  BAR.SYNC.DEFER_BLOCKING 0x0 ;  /* 0x0000000000007b1d */ /* 0x000fe20000010000 */
[----:B------:R-:W-:-:S05]  /*1a40*/  UISETP.NE.U32.AND UP0, UPT, UR22, URZ, UPT ;  /* 0x000000ff1600728c */ /* 0x000fca000bf05070 */
[----:B------:R-:W-:Y:S01]  /*1a50*/  VOTEU.ANY UP1, P0 ;  /* 0x0000000000ff7886 */ /* 0x000fe20000020100 */
[----:B------:R-:W-:-:S04]  /*1a60*/  VOTEU.ANY UP3, P0 ;  /* 0x0000000000ff7886 */ /* 0x000fc80000060100 */
[----:B------:R-:W-:Y:S01]  /*1a70*/  @UP1 UIADD3 UR9, UPT, UPT, UR8, 0xc000, URZ ;  /* 0x0000c00008091890 */ /* 0x000fe2000fffe0ff */
[----:B------:R-:W-:Y:S01]  /*1a80*/  @UP1 UMOV UR10, URZ ;  /* 0x000000ff000a1c82 */ /* 0x000fe20008000000 */
[----:B------:R2:W-:Y:S01]  /*1a90*/  @UP2 UTMALDG.2D [UR4], [UR24] ;  /* 0x00000004180025b4 */ /* 0x0005e20008008000 */
[----:B------:R3:W-:Y:S06]  /*1aa0*/  MEMBAR.ALL.CTA ;  /* 0x0000000000007992 */ /* 0x0007ec0000008000 */
[----:B---3--:R-:W3:Y:S02]  /*1ab0*/  FENCE.VIEW.ASYNC.S ;  /* 0x00000000000073c6 */ /* 0x008ee40000000000 */
[----:B---3--:R-:W-:Y:S06]  /*1ac0*/  BAR.SYNC.DEFER_BLOCKING 0x0 ;  /* 0x0000000000007b1d */ /* 0x008fec0000010000 */
[----:B------:R2:W-:Y:S02]  /*1ad0*/  @UP3 UTMALDG.2D [UR8], [UR26] ;  /* 0x000000081a0035b4 */ /* 0x0005e40008008000 */
[----:B------:R-:W-:Y:S06]  /*1ae0*/  BAR.SYNC.DEFER_BLOCKING 0x0 ;  /* 0x0000000000007b1d */ /* 0x000fec0000010000 */
[----:B------:R-:W3:Y:S02]  /*1af0*/  SYNCS.PHASECHK.TRANS64.TRYWAIT P0, [UR8+0xc000], RZ ;  /* 0x00c000ffff0075a7 */ /* 0x000ee40008001108 */
[----:B--23--:R-:W-:Y:S05]  /*1b00*/  @!P0 BRA `(.L_x_56) ;  /* 0x0000001000508947 */ /* 0x00cfea0003800000 */
.L_x_70:
[----:B------:R-:W-:Y:S05]  /*1b10*/  BRA.U UP0, `(.L_x_57) ;  /* 0x00000001004c7547 */ /* 0x000fea000b800000 */
[----:B------:R-:W-:Y:S02]  /*1b20*/  USHF.R.U32.HI UR4, URZ, 0x4, UR4 ;  /* 0x00000004ff047899 */ /* 0x000fe40008011604 */
[----:B------:R-:W-:Y:S02]  /*1b30*/  USHF.R.U32.HI UR6, URZ, 0x4, UR8 ;  /* 0x00000004ff067899 */ /* 0x000fe40008011608 */
[----:B------:R-:W-:Y:S02]  /*1b40*/  USGXT.U32 UR4, UR4, 0xe ;  /* 0x0000000e0404789a */ /* 0x000fe40008000000 */
[----:B------:R-:W-:Y:S01]  /*1b50*/  USGXT.U32 UR6, UR6, 0xe ;  /* 0x0000000e0606789a */ /* 0x000fe20008000000 */
[----:B------:R-:W-:Y:S01]  /*1b60*/  UMOV UR10, 0xfffffffe ;  /* 0xfffffffe000a7882 */ /* 0x000fe20000000000 */
[----:B------:R-:W-:Y:S01]  /*1b70*/  UMOV UR11, 0x7fffbfdf ;  /* 0x7fffbfdf000b7882 */ /* 0x000fe20000000000 */
[----:B------:R-:W-:Y:S01]  /*1b80*/  UMOV UR5, URZ ;  /* 0x000000ff00057c82 */ /* 0x000fe20008000000 */
[----:B------:R-:W-:Y:S01]  /*1b90*/  UMOV UR7, URZ ;  /* 0x000000ff00077c82 */ /* 0x000fe20008000000 */
[----:B------:R-:W-:-:S02]  /*1ba0*/  UIADD3.64 UR16, UPT, UPT, UR4, -UR10, URZ ;  /* 0x8000000a04107297 */ /* 0x000fc4000fffe0ff */
[----:B------:R-:W-:Y:S01]  /*1bb0*/  UIADD3.64 UR10, UPT, UPT, UR6, -UR10, URZ ;  /* 0x8000000a060a7297 */ /* 0x000fe2000fffe0ff */
[----:B------:R-:W-:Y:S01]  /*1bc0*/  UMOV UR28, 0x0 ;  /* 0x00000000001c7882 */ /* 0x000fe20000000000 */
[----:B------:R-:W-:Y:S01]  /*1bd0*/  UMOV UR29, 0x8400010 ;  /* 0x08400010001d7882 */ /* 0x000fe20000000000 */
[----:B------:R-:W-:Y:S01]  /*1be0*/  UMOV UR5, 0x80004020 ;  /* 0x8000402000057882 */ /* 0x000fe20000000000 */
[----:B------:R-:W-:Y:S01]  /*1bf0*/  UMOV UR7, 0x80004020 ;  /* 0x8000402000077882 */ /* 0x000fe20000000000 */
[----:B------:R-:W-:Y:S01]  /*1c00*/  UMOV UR30, 0x0 ;  /* 0x00000000001e7882 */ /* 0x000fe20000000000 */
[----:B------:R-:W-:Y:S01]  /*1c10*/  UMOV UR31, 0x8400010 ;  /* 0x08400010001f7882 */ /* 0x000fe20000000000 */
[----:B------:R2:W-:Y:S02]  /*1c20*/  UTCHMMA gdesc[UR4], gdesc[UR6], tmem[UR23], tmem[UR28], idesc[UR29], !UPT ;  /* 0x00ff1c06040075ea */ /* 0x0005e4000f800017 */
[----:B------:R2:W-:Y:S01]  /*1c30*/  UTCHMMA gdesc[UR16], gdesc[UR10], tmem[UR23], tmem[UR30], idesc[UR31], UPT ;  /* 0x00ff1e0a100075ea */ /* 0x0005e2000b800017 */
[----:B------:R-:W-:-:S02]  /*1c40*/  NOP ;  /* 0x0000000000007918 */ /* 0x000fc40000000000 */
.L_x_57:
[----:B------:R-:W-:Y:S01]  /*1c50*/  ELECT P0, URZ, PT ;  /* 0x0000000000ff782f */ /* 0x000fe20003800000 */
[----:B--2---:R-:W-:Y:S01]  /*1c60*/  UMOV UR4, UR12 ;  /* 0x0000000c00047c82 */ /* 0x004fe20008000000 */
[----:B------:R-:W-:Y:S02]  /*1c70*/  UMOV UR5, URZ ;  /* 0x000000ff00057c82 */ /* 0x000fe40008000000 */
[----:B------:R-:W-:-:S13]  /*1c80*/  ISETP.LT.U32.AND P0, PT, R132, 0x20, P0 ;  /* 0x000000208400780c */ /* 0x000fda0000701070 */
[----:B------:R-:W-:Y:S01]  /*1c90*/  VOTEU.ANY UP0, P0 ;  /* 0x0000000000ff7886 */ /* 0x000fe20000000100 */
[----:B------:R-:W-:Y:S01]  /*1ca0*/  VOTEU.ANY UP1, P0 ;  /* 0x0000000000ff7886 */ /* 0x000fe20000020100 */
[----:B------:R-:W-:-:S03]  /*1cb0*/  ISETP.GE.U32.AND P0, PT, R12, 0x21, PT ;  /* 0x000000210c00780c */ /* 0x000fc60003f06070 */
[----:B------:R-:W-:Y:S02]  /*1cc0*/  @UP0 UMOV UR4, UR4 ;  /* 0x0000000400040c82 */ /* 0x000fe40008000000 */
[----:B------:R2:W-:Y:S01]  /*1cd0*/  @UP1 UTCBAR [UR4], URZ ;  /* 0x000000ff040013e9 */ /* 0x0005e200080000ff */
[----:B------:R-:W-:Y:S06]  /*1ce0*/  BAR.SYNC.DEFER_BLOCKING 0x0 ;  /* 0x0000000000007b1d */ /* 0x000fec0000010000 */
[----:B------:R-:W3:Y:S02]  /*1cf0*/  SYNCS.PHASECHK.TRANS64.TRYWAIT P1, [UR8+0xc010], RZ ;  /* 0x00c010ffff0075a7 */ /* 0x000ee40008021108 */
[----:B--23--:R-:W-:Y:S05]  /*1d00*/  @!P1 BRA `(.L_x_58) ;  /* 0x0000000c00dc9947 */ /* 0x00cfea0003800000 */
.L_x_71:
[----:B------:R-:W-:Y:S01]  /*1d10*/  UMOV UR4, URZ ;  /* 0x000000ff00047c82 */ /* 0x000fe20008000000 */
[----:B------:R-:W-:Y:S05]  /*1d20*/  @!P0 BRA `(.L_x_55) ;  /* 0x0000000400208947 */ /* 0x000fea0003800000 */
[----:B------:R-:W2:Y:S01]  /*1d30*/  LDCU UR29, c[0x0][0x3a0] ;  /* 0x00007400ff1d77ac */ /* 0x000ea20008000800 */
[----:B------:R-:W-:Y:S01]  /*1d40*/  UMOV UR9, 0x1 ;  /* 0x0000000100097882 */ /* 0x000fe20000000000 */
[----:B------:R-:W-:-:S05]  /*1d50*/  UMOV UR14, 0x20 ;  /* 0x00000020000e7882 */ /* 0x000fca0000000000 */
.L_x_62:
[----:B------:R-:W-:Y:S01]  /*1d60*/  BAR.SYNC.DEFER_BLOCKING 0x0 ;  /* 0x0000000000007b1d */ /* 0x000fe20000010000 */
[----:B------:R-:W-:Y:S01]  /*1d70*/  ULEA UR28, UR9, UR8, 0x3 ;  /* 0x00000008091c7291 */ /* 0x000fe2000f8e18ff */
[----:B------:R-:W-:Y:S01]  /*1d80*/  @!P3 IMAD.MOV.U32 R2, RZ, RZ, 0x6000 ;  /* 0x00006000ff02b424 */ /* 0x000fe200078e00ff */
[----:B------:R-:W-:Y:S01]  /*1d90*/  ELECT P1, URZ, PT ;  /* 0x0000000000ff782f */ /* 0x000fe20003820000 */
[----:B------:R-:W-:-:S03]  /*1da0*/  ULEA UR12, UR9, UR8, 0xd ;  /* 0x00000008090c7291 */ /* 0x000fc6000f8e68ff */
[----:B------:R-:W-:Y:S02]  /*1db0*/  ISETP.LT.U32.AND P1, PT, R132, 0x20, P1 ;  /* 0x000000208400780c */ /* 0x000fe40000f21070 */
[----:B------:R-:W-:Y:S01]  /*1dc0*/  ELECT P0, URZ, PT ;  /* 0x0000000000ff782f */ /* 0x000fe20003800000 */
[----:B------:R-:W-:-:S03]  /*1dd0*/  UIADD3 UR12, UPT, UPT, UR12, 0x8000, URZ ;  /* 0x000080000c0c7890 */ /* 0x000fc6000fffe0ff */
[----:B------:R-:W-:Y:S01]  /*1de0*/  ISETP.LT.U32.AND P0, PT, R132, 0x20, P0 ;  /* 0x000000208400780c */ /* 0x000fe20000701070 */
[----:B------:R-:W-:Y:S01]  /*1df0*/  ULEA UR16, UR9, UR8, 0xe ;  /* 0x0000000809107291 */ /* 0x000fe2000f8e70ff */
[----:B------:R-:W-:Y:S01]  /*1e00*/  UMOV UR18, UR14 ;  /* 0x0000000e00127c82 */ /* 0x000fe20008000000 */
[----:B------:R-:W-:-:S04]  /*1e10*/  USHF.L.U32 UR5, UR4, 0x1f, URZ ;  /* 0x0000001f04057899 */ /* 0x000fc800080006ff */
[----:B------:R-:W-:Y:S01]  /*1e20*/  VOTEU.ANY UP0, P1 ;  /* 0x0000000000ff7886 */ /* 0x000fe20000800100 */
[----:B------:R3:W-:Y:S04]  /*1e30*/  @!P3 SYNCS.ARRIVE.TRANS64 RZ, [UR28+0xc000], R2 ;  /* 0x00c00002ffffb9a7 */ /* 0x0007e8000800001c */
[----:B------:R-:W-:Y:S01]  /*1e40*/  @UP0 UIADD3 UR13, UPT, UPT, UR28, 0xc000, URZ ;  /* 0x0000c0001c0d0890 */ /* 0x000fe2000fffe0ff */
[----:B------:R-:W-:Y:S01]  /*1e50*/  VOTEU.ANY UP0, P1 ;  /* 0x0000000000ff7886 */ /* 0x000fe20000800100 */
[----:B------:R-:W-:Y:S01]  /*1e60*/  BAR.SYNC.DEFER_BLOCKING 0x0 ;  /* 0x0000000000007b1d */ /* 0x000fe20000010000 */
[----:B---3--:R-:W-:-:S05]  /*1e70*/  IMAD.U32 R2, RZ, RZ, UR5 ;  /* 0x00000005ff027e24 */ /* 0x008fca000f8e00ff */
[----:B------:R-:W-:-:S05]  /*1e80*/  VOTEU.ANY UP1, P0 ;  /* 0x0000000000ff7886 */ /* 0x000fca0000020100 */
[----:B------:R-:W-:Y:S01]  /*1e90*/  @UP1 UIADD3 UR17, UPT, UPT, UR28, 0xc000, URZ ;  /* 0x0000c0001c111890 */ /* 0x000fe2000fffe0ff */
[----:B------:R-:W-:Y:S01]  /*1ea0*/  VOTEU.ANY UP1, P0 ;  /* 0x0000000000ff7886 */ /* 0x000fe20000020100 */
[----:B------:R3:W-:Y:S01]  /*1eb0*/  @UP0 UTMALDG.2D [UR12], [UR24] ;  /* 0x0000000c180005b4 */ /* 0x0007e20008008000 */
[----:B------:R-:W-:Y:S01]  /*1ec0*/  UISETP.NE.U32.AND UP0, UPT, UR22, URZ, UPT ;  /* 0x000000ff1600728c */ /* 0x000fe2000bf05070 */
[----:B------:R5:W-:Y:S06]  /*1ed0*/  MEMBAR.ALL.CTA ;  /* 0x0000000000007992 */ /* 0x000bec0000008000 */
[----:B-----5:R-:W5:Y:S02]  /*1ee0*/  FENCE.VIEW.ASYNC.S ;  /* 0x00000000000073c6 */ /* 0x020f640000000000 */
[----:B-----5:R-:W-:Y:S06]  /*1ef0*/  BAR.SYNC.DEFER_BLOCKING 0x0 ;  /* 0x0000000000007b1d */ /* 0x020fec0000010000 */
[----:B------:R3:W-:Y:S02]  /*1f00*/  @UP1 UTMALDG.2D [UR16], [UR26] ;  /* 0x000000101a0015b4 */ /* 0x0007e40008008000 */
[----:B------:R-:W-:Y:S06]  /*1f10*/  BAR.SYNC.DEFER_BLOCKING 0x0 ;  /* 0x0000000000007b1d */ /* 0x000fec0000010000 */
[----:B------:R-:W5:Y:S02]  /*1f20*/  SYNCS.PHASECHK.TRANS64.TRYWAIT P0, [UR28+0xc000], R2 ;  /* 0x00c00002ff0075a7 */ /* 0x000f64000800111c */
[----:B---3-5:R-:W-:Y:S05]  /*1f30*/  @!P0 BRA `(.L_x_59) ;  /* 0x0000000c005c8947 */ /* 0x028fea0003800000 */
.L_x_72:
[----:B------:R-:W-:Y:S05]  /*1f40*/  BRA.U UP0, `(.L_x_60) ;  /* 0x00000001004c7547 */ /* 0x000fea000b800000 */
[----:B------:R-:W-:Y:S02]  /*1f50*/  USHF.R.U32.HI UR10, URZ, 0x4, UR12 ;  /* 0x00000004ff0a7899 */ /* 0x000fe4000801160c */
[----:B------:R-:W-:Y:S02]  /*1f60*/  USHF.R.U32.HI UR12, URZ, 0x4, UR16 ;  /* 0x00000004ff0c7899 */ /* 0x000fe40008011610 */
[----:B------:R-:W-:Y:S02]  /*1f70*/  USGXT.U32 UR10, UR10, 0xe ;  /* 0x0000000e0a0a789a */ /* 0x000fe40008000000 */
[----:B------:R-:W-:Y:S02]  /*1f80*/  USGXT.U32 UR12, UR12, 0xe ;  /* 0x0000000e0c0c789a */ /* 0x000fe40008000000 */
[----:B------:R-:W-:Y:S02]  /*1f90*/  UIADD3 UR16, UP0, UPT, UR10, 0x2, URZ ;  /* 0x000000020a107890 */ /* 0x000fe4000ff1e0ff */
[----:B------:R-:W-:Y:S01]  /*1fa0*/  UIADD3 UR30, UP1, UPT, UR12, 0x2, URZ ;  /* 0x000000020c1e7890 */ /* 0x000fe2000ff3e0ff */
[----:B------:R-:W-:Y:S01]  /*1fb0*/  UMOV UR5, URZ ;  /* 0x000000ff00057c82 */ /* 0x000fe20008000000 */
[----:B------:R-:W-:Y:S01]  /*1fc0*/  UMOV UR6, URZ ;  /* 0x000000ff00067c82 */ /* 0x000fe20008000000 */
[----:B------:R-:W-:-:S02]  /*1fd0*/  UIADD3.X UR17, UPT, UPT, UR5, -0x7fffbfe0, URZ, UP0, !UPT ;  /* 0x8000402005117890 */ /* 0x000fc400087fe4ff */
[----:B------:R-:W-:Y:S01]  /*1fe0*/  UIADD3.X UR31, UPT, UPT, UR6, -0x7fffbfe0, URZ, UP1, !UPT ;  /* 0x80004020061f7890 */ /* 0x000fe20008ffe4ff */
[----:B------:R-:W-:Y:S01]  /*1ff0*/  UMOV UR32, 0x0 ;  /* 0x0000000000207882 */ /* 0x000fe20000000000 */
[----:B------:R-:W-:Y:S01]  /*2000*/  UMOV UR33, 0x8400010 ;  /* 0x0840001000217882 */ /* 0x000fe20000000000 */
[----:B------:R-:W-:Y:S01]  /*2010*/  UMOV UR11, 0x80004020 ;  /* 0x80004020000b7882 */ /* 0x000fe20000000000 */
[----:B------:R-:W-:Y:S01]  /*2020*/  UMOV UR13, 0x80004020 ;  /* 0x80004020000d7882 */ /* 0x000fe20000000000 */
[----:B------:R-:W-:Y:S01]  /*2030*/  UMOV UR6, 0x0 ;  /* 0x0000000000067882 */ /* 0x000fe20000000000 */
[----:B------:R-:W-:Y:S01]  /*2040*/  UMOV UR7, 0x8400010 ;  /* 0x0840001000077882 */ /* 0x000fe20000000000 */
[----:B------:R3:W-:Y:S02]  /*2050*/  UTCHMMA gdesc[UR10], gdesc[UR12], tmem[UR23], tmem[UR32], idesc[UR33], UPT ;  /* 0x00ff200c0a0075ea */ /* 0x0007e4000b800017 */
[----:B------:R3:W-:Y:S01]  /*2060*/  UTCHMMA gdesc[UR16], gdesc[UR30], tmem[UR23], tmem[UR6], idesc[UR7], UPT ;  /* 0x00ff061e100075ea */ /* 0x0007e2000b800017 */
[----:B------:R-:W-:-:S02]  /*2070*/  NOP ;  /* 0x0000000000007918 */ /* 0x000fc40000000000 */
.L_x_60:
[----:B------:R-:W-:Y:S01]  /*2080*/  ELECT P0, URZ, PT ;  /* 0x0000000000ff782f */ /* 0x000fe20003800000 */
[----:B---3--:R-:W-:-:S03]  /*2090*/  UIADD3 UR6, UPT, UPT, UR28, 0xc010, URZ ;  /* 0x0000c0101c067890 */ /* 0x008fc6000fffe0ff */
[----:B------:R-:W-:Y:S01]  /*20a0*/  ISETP.LT.U32.AND P0, PT, R132, 0x20, P0 ;  /* 0x000000208400780c */ /* 0x000fe20000701070 */
[----:B------:R-:W-:-:S12]  /*20b0*/  UMOV UR7, URZ ;  /* 0x000000ff00077c82 */ /* 0x000fd80008000000 */
[----:B------:R-:W-:Y:S01]  /*20c0*/  VOTEU.ANY UP0, P0 ;  /* 0x0000000000ff7886 */ /* 0x000fe20000000100 */
[----:B------:R-:W-:-:S04]  /*20d0*/  VOTEU.ANY UP1, P0 ;  /* 0x0000000000ff7886 */ /* 0x000fc80000020100 */
[----:B------:R-:W-:Y:S02]  /*20e0*/  @UP0 UMOV UR6, UR6 ;  /* 0x0000000600060c82 */ /* 0x000fe40008000000 */
[----:B------:R3:W-:Y:S01]  /*20f0*/  @UP1 UTCBAR [UR6], URZ ;  /* 0x000000ff060013e9 */ /* 0x0007e200080000ff */
[----:B------:R-:W-:Y:S06]  /*2100*/  BAR.SYNC.DEFER_BLOCKING 0x0 ;  /* 0x0000000000007b1d */ /* 0x000fec0000010000 */
[----:B------:R-:W5:Y:S02]  /*2110*/  SYNCS.PHASECHK.TRANS64.TRYWAIT P0, [UR28+0xc010], R2 ;  /* 0x00c01002ff0075a7 */ /* 0x000f64000800111c */
[----:B---3-5:R-:W-:Y:S05]  /*2120*/  @!P0 BRA `(.L_x_61) ;  /* 0x0000000800ec8947 */ /* 0x028fea0003800000 */
.L_x_73:
[----:B------:R-:W-:Y:S02]  /*2130*/  UIADD3 UR9, UPT, UPT, UR9, 0x1, URZ ;  /* 0x0000000109097890 */ /* 0x000fe4000fffe0ff */
[----:B------:R-:W-:Y:S02]  /*2140*/  UIADD3 UR14, UPT, UPT, UR14, 0x20, URZ ;  /* 0x000000200e0e7890 */ /* 0x000fe4000fffe0ff */
[----:B------:R-:W-:-:S04]  /*2150*/  UISETP.NE.U32.AND UP0, UPT, UR9, 0x2, UPT ;  /* 0x000000020900788c */ /* 0x000fc8000bf05070 */
[----:B------:R-:W-:Y:S02]  /*2160*/  USEL UR5, URZ, 0x1, UP0 ;  /* 0x00000001ff057887 */ /* 0x000fe40008000000 */
[----:B------:R-:W-:Y:S02]  /*2170*/  USEL UR9, UR9, URZ, UP0 ;  /* 0x000000ff09097287 */ /* 0x000fe40008000000 */
[----:B--2---:R-:W-:Y:S02]  /*2180*/  UISETP.GE.AND UP0, UPT, UR14, UR29, UPT ;  /* 0x0000001d0e00728c */ /* 0x004fe4000bf06270 */
[----:B------:R-:W-:-:S07]  /*2190*/  ULOP3.LUT UR4, UR4, UR5, URZ, 0x3c, !UPT ;  /* 0x0000000504047292 */ /* 0x000fce000f8e3cff */
[----:B------:R-:W-:Y:S05]  /*21a0*/  BRA.U !UP0, `(.L_x_62) ;  /* 0xfffffff908ec7547 */ /* 0x000fea000b83ffff */
.L_x_55:
[----:B-----5:R-:W-:Y:S06]  /*21b0*/  BAR.SYNC.DEFER_BLOCKING 0x0 ;  /* 0x0000000000007b1d */ /* 0x020fec0000010000 */
[----:B------:R-:W-:Y:S04]  /*21c0*/  BSSY.RECONVERGENT B5, `(.L_x_63) ;  /* 0x0000004000057945 */ /* 0x000fe80003800200 */
[----:B------:R-:W-:Y:S05]  /*21d0*/  @P3 BRA `(.L_x_64) ;  /* 0x0000000000083947 */ /* 0x000fea0003800000 */
[----:B------:R-:W2:Y:S02]  /*21e0*/  SYNCS.CCTL.IV [UR8+0xc000] ;  /* 0x00c00000ff0079b1 */ /* 0x000ea40008000008 */
[----:B--2---:R-:W2:Y:S02]  /*21f0*/  SYNCS.CCTL.IV [UR8+0xc010] ;  /* 0x00c01000ff0079b1 */ /* 0x004ea40008000008 */
.L_x_64:
[----:B------:R-:W-:Y:S05]  /*2200*/  BSYNC.RECONVERGENT B5 ;  /* 0x0000000000057941 */ /* 0x000fea0003800200 */
.L_x_63:
[----:B--2---:R-:W-:Y:S06]  /*2210*/  BAR.SYNC.DEFER_BLOCKING 0x0 ;  /* 0x0000000000007b1d */ /* 0x004fec0000010000 */
[----:B------:R-:W-:Y:S04]  /*2220*/  BSSY.RECONVERGENT B5, `(.L_x_65) ;  /* 0x0000004000057945 */ /* 0x000fe80003800200 */
[----:B------:R-:W-:Y:S05]  /*2230*/  @P3 BRA `(.L_x_66) ;  /* 0x0000000000083947 */ /* 0x000fea0003800000 */
[----:B------:R-:W2:Y:S02]  /*2240*/  SYNCS.CCTL.IV [UR8+0xc008] ;  /* 0x00c00800ff0079b1 */ /* 0x000ea40008000008 */
[----:B--2---:R-:W2:Y:S02]  /*2250*/  SYNCS.CCTL.IV [UR8+0xc018] ;  /* 0x00c01800ff0079b1 */ /* 0x004ea40008000008 */
.L_x_66:
[----:B------:R-:W-:Y:S05]  /*2260*/  BSYNC.RECONVERGENT B5 ;  /* 0x0000000000057941 */ /* 0x000fea0003800200 */
.L_x_65:
[----:B------:R-:W-:Y:S01]  /*2270*/  ULOP3.LUT UR4, UR22, 0x3, URZ, 0xc0, !UPT ;  /* 0x0000000316047892 */ /* 0x000fe2000f8ec0ff */
[C---:B------:R-:W-:Y:S01]  /*2280*/  IMAD.SHL.U32 R2, R0.reuse, 0x10, RZ ;  /* 0x0000001000027824 */ /* 0x040fe200078e00ff */
[----:B------:R-:W-:Y:S01]  /*2290*/  USHF.L.U32 UR22, UR22, 0x5, URZ ;  /* 0x0000000516167899 */ /* 0x000fe200080006ff */
[C---:B------:R-:W-:Y:S01]  /*22a0*/  IMAD.SHL.U32 R3, R0.reuse, 0x100, RZ ;  /* 0x0000010000037824 */ /* 0x040fe200078e00ff */
[----:B------:R-:W-:Y:S01]  /*22b0*/  ULEA UR5, UR4, UR23, 0x15 ;  /* 0x0000001704057291 */ /* 0x000fe2000f8ea8ff */
[----:B------:R-:W-:Y:S01]  /*22c0*/  IMAD.SHL.U32 R0, R0, 0x80, RZ ;  /* 0x0000008000007824 */ /* 0x000fe200078e00ff */
[----:B------:R-:W-:Y:S02]  /*22d0*/  ULOP3.LUT UR22, UR22, 0x80, URZ, 0xc0, !UPT ;  /* 0x0000008016167892 */ /* 0x000fe4000f8ec0ff */
[----:B------:R-:W-:Y:S02]  /*22e0*/  LOP3.LUT R3, R2, 0x8070, R3, 0xc8, !PT ;  /* 0x0000807002037812 */ /* 0x000fe400078ec803 */
[----:B------:R-:W-:Y:S01]  /*22f0*/  ELECT P0, URZ, PT ;  /* 0x0000000000ff782f */ /* 0x000fe20003800000 */
[----:B------:R-:W-:Y:S01]  /*2300*/  UIADD3 UR5, UPT, UPT, UR5, UR22, URZ ;  /* 0x0000001605057290 */ /* 0x000fe2000fffe0ff */
[----:B------:R-:W-:Y:S01]  /*2310*/  LOP3.LUT R0, R3, 0x3f80, R0, 0xf8, !PT ;  /* 0x00003f8003007812 */ /* 0x000fe200078ef800 */
[----:B------:R-:W-:Y:S01]  /*2320*/  UMOV UR6, UR15 ;  /* 0x0000000f00067c82 */ /* 0x000fe20008000000 */
[----:B------:R-:W-:-:S02]  /*2330*/  ISETP.LT.U32.AND P0, PT, R132, 0x80, P0 ;  /* 0x000000808400780c */ /* 0x000fc40000701070 */
[C---:B------:R-:W-:Y:S02]  /*2340*/  LOP3.LUT R2, R0.reuse, 0x10, RZ, 0x3c, !PT ;  /* 0x0000001000027812 */ /* 0x040fe400078e3cff */
[----:B------:R-:W-:Y:S02]  /*2350*/  LOP3.LUT R3, R0, 0x20, RZ, 0x3c, !PT ;  /* 0x0000002000037812 */ /* 0x000fe400078e3cff */
[----:B----4-:R-:W3:Y:S01]  /*2360*/  LDTM.x128 R4, tmem[UR5] ;  /* 0x00000005000479ee */ /* 0x010ee200083c0000 */
[----:B------:R-:W-:Y:S01]  /*2370*/  NOP ;  /* 0x0000000000007918 */ /* 0x000fe20000000000 */
[----:B------:R-:W-:Y:S02]  /*2380*/  ULEA UR5, UR4, UR19, 0x6 ;  /* 0x0000001304057291 */ /* 0x000fe4000f8e30ff */
[----:B------:R-:W-:-:S03]  /*2390*/  ULEA UR4, UR4, UR8, 0xe ;  /* 0x0000000804047291 */ /* 0x000fc6000f8e70ff */
[----:B---3--:R-:W-:Y:S01]  /*23a0*/  VOTEU.ANY UP1, P0 ;  /* 0x0000000000ff7886 */ /* 0x008fe20000020100 */
[----:B--2---:R-:W-:Y:S06]  /*23b0*/  BAR.SYNC.DEFER_BLOCKING 0x0 ;  /* 0x0000000000007b1d */ /* 0x004fec0000010000 */
[----:B------:R-:W-:Y:S01]  /*23c0*/  VOTEU.ANY UP0, P0 ;  /* 0x0000000000ff7886 */ /* 0x000fe20000000100 */
[----:B------:R-:W-:Y:S02]  /*23d0*/  F2FP.F16.F32.PACK_AB R4, R5, R4 ;  /* 0x000000040504723e */ /* 0x000fe400000000ff */
[----:B------:R-:W-:-:S02]  /*23e0*/  F2FP.F16.F32.PACK_AB R68, R69, R68 ;  /* 0x000000444544723e */ /* 0x000fc400000000ff */
[----:B------:R-:W-:Y:S02]  /*23f0*/  F2FP.F16.F32.PACK_AB R5, R7, R6 ;  /* 0x000000060705723e */ /* 0x000fe400000000ff */
[----:B------:R-:W-:Y:S02]  /*2400*/  F2FP.F16.F32.PACK_AB R12, R13, R12 ;  /* 0x0000000c0d0c723e */ /* 0x000fe400000000ff */
[----:B------:R-:W-:Y:S02]  /*2410*/  F2FP.F16.F32.PACK_AB R69, R71, R70 ;  /* 0x000000464745723e */ /* 0x000fe400000000ff */
[----:B------:R-:W-:Y:S02]  /*2420*/  F2FP.F16.F32.PACK_AB R76, R77, R76 ;  /* 0x0000004c4d4c723e */ /* 0x000fe400000000ff */
[----:B------:R-:W-:Y:S02]  /*2430*/  F2FP.F16.F32.PACK_AB R6, R9, R8 ;  /* 0x000000080906723e */ /* 0x000fe400000000ff */
[----:B------:R-:W-:-:S02]  /*2440*/  F2FP.F16.F32.PACK_AB R7, R11, R10 ;  /* 0x0000000a0b07723e */ /* 0x000fc400000000ff */
[----:B------:R-:W-:Y:S02]  /*2450*/  F2FP.F16.F32.PACK_AB R13, R15, R14 ;  /* 0x0000000e0f0d723e */ /* 0x000fe400000000ff */
[----:B------:R-:W-:Y:S01]  /*2460*/  F2FP.F16.F32.PACK_AB R20, R21, R20 ;  /* 0x000000141514723e */ /* 0x000fe200000000ff */
[----:B------:R2:W-:Y:S01]  /*2470*/  STS.128 [R0+UR8], R4 ;  /* 0x0000000400007988 */ /* 0x0005e20008000c08 */
[----:B------:R-:W-:Y:S02]  /*2480*/  F2FP.F16.F32.PACK_AB R70, R73, R72 ;  /* 0x000000484946723e */ /* 0x000fe400000000ff */
[----:B------:R-:W-:Y:S02]  /*2490*/  F2FP.F16.F32.PACK_AB R71, R75, R74 ;  /* 0x0000004a4b47723e */ /* 0x000fe400000000ff */
[----:B------:R-:W-:Y:S02]  /*24a0*/  F2FP.F16.F32.PACK_AB R77, R79, R78 ;  /* 0x0000004e4f4d723e */ /* 0x000fe400000000ff */
[----:B------:R-:W-:Y:S01]  /*24b0*/  F2FP.F16.F32.PACK_AB R84, R85, R84 ;  /* 0x000000545554723e */ /* 0x000fe200000000ff */
[----:B------:R3:W-:Y:S01]  /*24c0*/  STS.128 [R0+UR8+0x4000], R68 ;  /* 0x0040004400007988 */ /* 0x0007e20008000c08 */
[----:B------:R-:W-:-:S02]  /*24d0*/  F2FP.F16.F32.PACK_AB R14, R17, R16 ;  /* 0x00000010110e723e */ /* 0x000fc400000000ff */
[----:B------:R-:W-:Y:S02]  /*24e0*/  F2FP.F16.F32.PACK_AB R15, R19, R18 ;  /* 0x00000012130f723e */ /* 0x000fe400000000ff */
[----:B------:R-:W-:Y:S02]  /*24f0*/  F2FP.F16.F32.PACK_AB R21, R23, R22 ;  /* 0x000000161715723e */ /* 0x000fe400000000ff */
[----:B------:R-:W-:Y:S01]  /*2500*/  F2FP.F16.F32.PACK_AB R28, R29, R28 ;  /* 0x0000001c1d1c723e */ /* 0x000fe200000000ff */
[----:B------:R4:W-:Y:S01]  /*2510*/  STS.128 [R2+UR8], R12 ;  /* 0x0000000c02007988 */ /* 0x0009e20008000c08 */
[----:B------:R-:W-:Y:S02]  /*2520*/  F2FP.F16.F32.PACK_AB R78, R81, R80 ;  /* 0x00000050514e723e */ /* 0x000fe400000000ff */
[----:B------:R-:W-:Y:S02]  /*2530*/  F2FP.F16.F32.PACK_AB R79, R83, R82 ;  /* 0x00000052534f723e */ /* 0x000fe400000000ff */
[----:B------:R-:W-:-:S02]  /*2540*/  F2FP.F16.F32.PACK_AB R85, R87, R86 ;  /* 0x000000565755723e */ /* 0x000fc400000000ff */
[----:B------:R-:W-:Y:S01]  /*2550*/  F2FP.F16.F32.PACK_AB R92, R93, R92 ;  /* 0x0000005c5d5c723e */ /* 0x000fe200000000ff */
[----:B------:R4:W-:Y:S01]  /*2560*/  STS.128 [R2+UR8+0x4000], R76 ;  /* 0x0040004c02007988 */ /* 0x0009e20008000c08 */
[----:B------:R-:W-:Y:S02]  /*2570*/  F2FP.F16.F32.PACK_AB R22, R25, R24 ;  /* 0x000000181916723e */ /* 0x000fe400000000ff */
[----:B------:R-:W-:Y:S02]  /*2580*/  F2FP.F16.F32.PACK_AB R23, R27, R26 ;  /* 0x0000001a1b17723e */ /* 0x000fe400000000ff */
[----:B------:R-:W-:Y:S02]  /*2590*/  F2FP.F16.F32.PACK_AB R29, R31, R30 ;  /* 0x0000001e1f1d723e */ /* 0x000fe400000000ff */
[----:B------:R-:W-:Y:S01]  /*25a0*/  F2FP.F16.F32.PACK_AB R36, R37, R36 ;  /* 0x000000242524723e */ /* 0x000fe200000000ff */
[----:B------:R4:W-:Y:S01]  /*25b0*/  STS.128 [R3+UR8], R20 ;  /* 0x0000001403007988 */ /* 0x0009e20008000c08 */
[----:B------:R-:W-:-:S02]  /*25c0*/  F2FP.F16.F32.PACK_AB R86, R89, R88 ;  /* 0x000000585956723e */ /* 0x000fc400000000ff */
[----:B------:R-:W-:Y:S02]  /*25d0*/  F2FP.F16.F32.PACK_AB R87, R91, R90 ;  /* 0x0000005a5b57723e */ /* 0x000fe400000000ff */
[----:B------:R-:W-:Y:S02]  /*25e0*/  F2FP.F16.F32.PACK_AB R93, R95, R94 ;  /* 0x0000005e5f5d723e */ /* 0x000fe400000000ff */
[----:B------:R-:W-:Y:S01]  /*25f0*/  F2FP.F16.F32.PACK_AB R100, R101, R100 ;  /* 0x000000646564723e */ /* 0x000fe200000000ff */
[----:B------:R4:W-:Y:S01]  /*2600*/  STS.128 [R3+UR8+0x4000], R84 ;  /* 0x0040005403007988 */ /* 0x0009e20008000c08 */
[----:B------:R-:W-:Y:S02]  /*2610*/  F2FP.F16.F32.PACK_AB R30, R33, R32 ;  /* 0x00000020211e723e */ /* 0x000fe400000000ff */
[----:B------:R-:W-:Y:S02]  /*2620*/  F2FP.F16.F32.PACK_AB R31, R35, R34 ;  /* 0x00000022231f723e */ /* 0x000fe400000000ff */
[----:B------:R-:W-:-:S02]  /*2630*/  F2FP.F16.F32.PACK_AB R37, R39, R38 ;  /* 0x000000262725723e */ /* 0x000fc400000000ff */
[----:B------:R-:W-:Y:S02]  /*2640*/  F2FP.F16.F32.PACK_AB R44, R45, R44 ;  /* 0x0000002c2d2c723e */ /* 0x000fe400000000ff */
[----:B------:R-:W-:Y:S02]  /*2650*/  F2FP.F16.F32.PACK_AB R94, R97, R96 ;  /* 0x00000060615e723e */ /* 0x000fe400000000ff */
[----:B------:R-:W-:Y:S02]  /*2660*/  F2FP.F16.F32.PACK_AB R95, R99, R98 ;  /* 0x00000062635f723e */ /* 0x000fe400000000ff */
[----:B------:R-:W-:Y:S02]  /*2670*/  F2FP.F16.F32.PACK_AB R101, R103, R102 ;  /* 0x000000666765723e */ /* 0x000fe400000000ff */
[----:B------:R-:W-:Y:S02]  /*2680*/  F2FP.F16.F32.PACK_AB R108, R109, R108 ;  /* 0x0000006c6d6c723e */ /* 0x000fe400000000ff */
[----:B------:R-:W-:-:S02]  /*2690*/  LOP3.LUT R8, R0, 0x30, RZ, 0x3c, !PT ;  /* 0x0000003000087812 */ /* 0x000fc400078e3cff */
[----:B------:R-:W-:Y:S02]  /*26a0*/  F2FP.F16.F32.PACK_AB R38, R41, R40 ;  /* 0x000000282926723e */ /* 0x000fe400000000ff */
[----:B------:R-:W-:Y:S01]  /*26b0*/  F2FP.F16.F32.PACK_AB R39, R43, R42 ;  /* 0x0000002a2b27723e */ /* 0x000fe200000000ff */
[----:B------:R4:W-:Y:S01]  /*26c0*/  STS.128 [R8+UR8], R28 ;  /* 0x0000001c08007988 */ /* 0x0009e20008000c08 */
[----:B------:R-:W-:Y:S02]  /*26d0*/  F2FP.F16.F32.PACK_AB R45, R47, R46 ;  /* 0x0000002e2f2d723e */ /* 0x000fe400000000ff */
[----:B------:R-:W-:Y:S01]  /*26e0*/  F2FP.F16.F32.PACK_AB R52, R53, R52 ;  /* 0x000000343534723e */ /* 0x000fe200000000ff */
[----:B------:R4:W-:Y:S01]  /*26f0*/  STS.128 [R8+UR8+0x4000], R92 ;  /* 0x0040005c08007988 */ /* 0x0009e20008000c08 */
[----:B------:R-:W-:Y:S02]  /*2700*/  F2FP.F16.F32.PACK_AB R102, R105, R104 ;  /* 0x000000686966723e */ /* 0x000fe400000000ff */
[----:B------:R-:W-:-:S02]  /*2710*/  F2FP.F16.F32.PACK_AB R103, R107, R106 ;  /* 0x0000006a6b67723e */ /* 0x000fc400000000ff */
[----:B------:R-:W-:Y:S02]  /*2720*/  F2FP.F16.F32.PACK_AB R109, R111, R110 ;  /* 0x0000006e6f6d723e */ /* 0x000fe400000000ff */
[----:B------:R-:W-:Y:S02]  /*2730*/  F2FP.F16.F32.PACK_AB R116, R117, R116 ;  /* 0x000000747574723e */ /* 0x000fe400000000ff */
[----:B------:R-:W-:Y:S02]  /*2740*/  LOP3.LUT R9, R0, 0x40, RZ, 0x3c, !PT ;  /* 0x0000004000097812 */ /* 0x000fe400078e3cff */
[----:B------:R-:W-:Y:S02]  /*2750*/  F2FP.F16.F32.PACK_AB R46, R49, R48 ;  /* 0x00000030312e723e */ /* 0x000fe400000000ff */
[----:B------:R-:W-:Y:S01]  /*2760*/  F2FP.F16.F32.PACK_AB R47, R51, R50 ;  /* 0x00000032332f723e */ /* 0x000fe200000000ff */
[----:B------:R4:W-:Y:S01]  /*2770*/  STS.128 [R9+UR8], R36 ;  /* 0x0000002409007988 */ /* 0x0009e20008000c08 */
[----:B------:R-:W-:-:S02]  /*2780*/  F2FP.F16.F32.PACK_AB R53, R55, R54 ;  /* 0x000000363735723e */ /* 0x000fc400000000ff */
[----:B------:R-:W-:Y:S01]  /*2790*/  F2FP.F16.F32.PACK_AB R60, R61, R60 ;  /* 0x0000003c3d3c723e */ /* 0x000fe200000000ff */
[----:B------:R4:W-:Y:S01]  /*27a0*/  STS.128 [R9+UR8+0x4000], R100 ;  /* 0x0040006409007988 */ /* 0x0009e20008000c08 */
        /* <DEDUP_REMOVED lines=13> */
[C---:B--2---:R-:W-:Y:S02]  /*2880*/  LOP3.LUT R4, R0.reuse, 0x60, RZ, 0x3c, !PT ;  /* 0x0000006000047812 */ /* 0x044fe400078e3cff */
[----:B------:R-:W-:Y:S02]  /*2890*/  F2FP.F16.F32.PACK_AB R62, R65, R64 ;  /* 0x00000040413e723e */ /* 0x000fe400000000ff */
[----:B------:R-:W-:Y:S01]  /*28a0*/  F2FP.F16.F32.PACK_AB R63, R67, R66 ;  /* 0x00000042433f723e */ /* 0x000fe200000000ff */
[----:B------:R4:W-:Y:S01]  /*28b0*/  STS.128 [R4+UR8], R52 ;  /* 0x0000003404007988 */ /* 0x0009e20008000c08 */
[----:B------:R-:W-:Y:S02]  /*28c0*/  F2FP.F16.F32.PACK_AB R126, R129, R128 ;  /* 0x00000080817e723e */ /* 0x000fe400000000ff */
[----:B------:R-:W-:Y:S01]  /*28d0*/  F2FP.F16.F32.PACK_AB R127, R131, R130 ;  /* 0x00000082837f723e */ /* 0x000fe200000000ff */
[----:B------:R4:W-:Y:S01]  /*28e0*/  STS.128 [R4+UR8+0x4000], R116 ;  /* 0x0040007404007988 */ /* 0x0009e20008000c08 */
[----:B---3--:R-:W-:-:S05]  /*28f0*/  LOP3.LUT R0, R0, 0x70, RZ, 0x3c, !PT ;  /* 0x0000007000007812 */ /* 0x008fca00078e3cff */
[----:B------:R4:W-:Y:S04]  /*2900*/  STS.128 [R0+UR8], R60 ;  /* 0x0000003c00007988 */ /* 0x0009e80008000c08 */
[----:B------:R4:W-:Y:S01]  /*2910*/  STS.128 [R0+UR8+0x4000], R124 ;  /* 0x0040007c00007988 */ /* 0x0009e20008000c08 */
[----:B------:R2:W-:Y:S06]  /*2920*/  MEMBAR.ALL.CTA ;  /* 0x0000000000007992 */ /* 0x0005ec0000008000 */
[----:B--2---:R-:W2:Y:S02]  /*2930*/  FENCE.VIEW.ASYNC.S ;  /* 0x00000000000073c6 */ /* 0x004ea40000000000 */
[----:B--2---:R-:W-:Y:S06]  /*2940*/  BAR.SYNC.DEFER_BLOCKING 0x0 ;  /* 0x0000000000007b1d */ /* 0x004fec0000010000 */
[----:B------:R4:W-:Y:S01]  /*2950*/  @UP1 UTMASTG.2D [UR4], [UR20] ;  /* 0x00000004140013b5 */ /* 0x0009e20008008000 */
[----:B------:R0:W-:Y:S01]  /*2960*/  UTMACMDFLUSH ;  /* 0x00000000000079b7 */ /* 0x0001e20000000000 */
[----:B------:R-:W-:-:S04]  /*2970*/  DEPBAR.LE SB0, 0x0 ;  /* 0x000080000000791a */ /* 0x000fc80000000000 */
[----:B------:R-:W-:Y:S08]  /*2980*/  BAR.SYNC.DEFER_BLOCKING 0x0 ;  /* 0x0000000000007b1d */ /* 0x000ff00000010000 */
[----:B------:R-:W-:Y:S06]  /*2990*/  BAR.SYNC.DEFER_BLOCKING 0x0 ;  /* 0x0000000000007b1d */ /* 0x000fec0000010000 */
[----:B----4-:R-:W-:Y:S05]  /*29a0*/  @P2 BRA `(.L_x_67) ;  /* 0x0000000000a02947 */ /* 0x010fea0003800000 */
[----:B------:R-:W2:Y:S01]  /*29b0*/  S2UR UR5, SR_CgaCtaId ;  /* 0x00000000000579c3 */ /* 0x000ea20000008800 */
[----:B------:R-:W-:Y:S01]  /*29c0*/  NOP ;  /* 0x0000000000007918 */ /* 0x000fe20000000000 */
[----:B------:R-:W-:Y:S01]  /*29d0*/  UMOV UR4, 0x50 ;  /* 0x0000005000047882 */ /* 0x000fe20000000000 */
[----:B------:R-:W-:Y:S02]  /*29e0*/  IMAD.U32 R0, RZ, RZ, UR23 ;  /* 0x00000017ff007e24 */ /* 0x000fe4000f8e00ff */
[----:B------:R-:W-:Y:S02]  /*29f0*/  IMAD.MOV.U32 R3, RZ, RZ, 0xff ;  /* 0x000000ffff037424 */ /* 0x000fe400078e00ff */
[----:B------:R-:W-:Y:S01]  /*2a00*/  IMAD.MOV.U32 R7, RZ, RZ, 0x1 ;  /* 0x00000001ff077424 */ /* 0x000fe200078e00ff */
[----:B------:R-:W-:-:S04]  /*2a10*/  LOP3.LUT R0, R0, 0xffff, RZ, 0xc0, !PT ;  /* 0x0000ffff00007812 */ /* 0x000fc800078ec0ff */
[----:B------:R-:W-:-:S05]  /*2a20*/  SHF.R.U32.HI R0, RZ, 0x5, R0 ;  /* 0x00000005ff007819 */ /* 0x000fca0000011600 */
[----:B------:R-:W-:Y:S01]  /*2a30*/  VIADD R2, R0, 0x10 ;  /* 0x0000001000027836 */ /* 0x000fe20000000000 */
[----:B------:R-:W-:Y:S01]  /*2a40*/  SHF.L.U32 R0, R3, R0, RZ ;  /* 0x0000000003007219 */ /* 0x000fe200000006ff */
[----:B--2---:R-:W-:-:S03]  /*2a50*/  ULEA UR6, UR5, UR4, 0x18 ;  /* 0x0000000405067291 */ /* 0x004fc6000f8ec0ff */
[----:B------:R-:W-:-:S04]  /*2a60*/  SHF.L.U32 R3, R7, R2, RZ ;  /* 0x0000000207037219 */ /* 0x000fc800000006ff */
[----:B------:R-:W-:Y:S02]  /*2a70*/  LOP3.LUT R0, R3, R0, RZ, 0xfc, !PT ;  /* 0x0000000003007212 */ /* 0x000fe400078efcff */
[----:B------:R-:W2:Y:S02]  /*2a80*/  LDS R5, [UR6] ;  /* 0x00000006ff057984 */ /* 0x000ea40008000800 */
[C---:B------:R-:W-:Y:S02]  /*2a90*/  LOP3.LUT R2, R0.reuse, 0xffff, RZ, 0xc0, !PT ;  /* 0x0000ffff00027812 */ /* 0x040fe400078ec0ff */
[----:B--2---:R-:W-:-:S04]  /*2aa0*/  LOP3.LUT R3, R0, 0xffff, R5, 0x80, !PT ;  /* 0x0000ffff00037812 */ /* 0x004fc800078e8005 */
[----:B------:R-:W-:-:S13]  /*2ab0*/  ISETP.NE.AND P0, PT, R3, R2, PT ;  /* 0x000000020300720c */ /* 0x000fda0003f05270 */
[----:B------:R-:W-:Y:S05]  /*2ac0*/  @P0 BRA `(.L_x_68) ;  /* 0x0000000000500947 */ /* 0x000fea0003800000 */
[----:B------:R-:W-:Y:S02]  /*2ad0*/  SHF.R.U32.HI R5, RZ, 0x10, R5 ;  /* 0x00000010ff057819 */ /* 0x000fe40000011605 */
[----:B------:R-:W-:-:S04]  /*2ae0*/  SHF.R.U32.HI R2, RZ, 0x10, R0 ;  /* 0x00000010ff027819 */ /* 0x000fc80000011600 */
[----:B------:R-:W-:-:S04]  /*2af0*/  LOP3.LUT R5, R5, R2, RZ, 0xc0, !PT ;  /* 0x0000000205057212 */ /* 0x000fc800078ec0ff */
[----:B------:R-:W-:-:S13]  /*2b00*/  ISETP.NE.AND P0, PT, R5, R2, PT ;  /* 0x000000020500720c */ /* 0x000fda0003f05270 */
[----:B------:R-:W-:Y:S05]  /*2b10*/  @P0 BRA `(.L_x_69) ;  /* 0x0000000000300947 */ /* 0x000fea0003800000 */
[----:B------:R-:W-:Y:S01]  /*2b20*/  R2UR UR4, R0 ;  /* 0x00000000000472ca */ /* 0x000fe200000e0000 */
[----:B------:R-:W-:Y:S01]  /*2b30*/  VOTEU.ANY UR5, UPT, PT ;  /* 0x0000000000057886 */ /* 0x000fe200038e0100 */
[----:B------:R-:W2:Y:S01]  /*2b40*/  S2R R0, SR_LANEID ;  /* 0x0000000000007919 */ /* 0x000ea20000000000 */
[----:B------:R-:W-:-:S10]  /*2b50*/  UFLO.U32 UR5, UR5 ;  /* 0x00000005000572bd */ /* 0x000fd400080e0000 */
[----:B------:R-:W-:-:S06]  /*2b60*/  ULOP3.LUT UR4, URZ, UR4, URZ, 0x33, !UPT ;  /* 0x00000004ff047292 */ /* 0x000fcc000f8e33ff */
[----:B------:R-:W-:-:S04]  /*2b70*/  IMAD.U32 R2, RZ, RZ, UR4 ;  /* 0x00000004ff027e24 */ /* 0x000fc8000f8e00ff */
[----:B------:R-:W3:Y:S02]  /*2b80*/  REDUX UR7, R2 ;  /* 0x00000000020773c4 */ /* 0x000ee40000000000 */
[----:B------:R4:W-:Y:S01]  /*2b90*/  UTCATOMSWS.AND URZ, UR4 ;  /* 0x0000000400ff79e3 */ /* 0x0009e20008000000 */
[----:B--2---:R-:W-:Y:S01]  /*2ba0*/  ISETP.EQ.U32.AND P0, PT, R0, UR5, PT ;  /* 0x0000000500007c0c */ /* 0x004fe2000bf02070 */
[----:B---3--:R-:W-:-:S12]  /*2bb0*/  IMAD.U32 R0, RZ, RZ, UR7 ;  /* 0x00000007ff007e24 */ /* 0x008fd8000f8e00ff */
[----:B------:R4:W-:Y:S01]  /*2bc0*/  @P0 ATOMS.AND RZ, [UR6], R0 ;  /* 0x00000000ffff098c */ /* 0x0009e2000a800006 */
[----:B------:R-:W-:Y:S05]  /*2bd0*/  BRA `(.L_x_67) ;  /* 0x0000000000147947 */ /* 0x000fea0003800000 */
.L_x_69:
[----:B------:R-:W-:-:S07]  /*2be0*/  MOV R2, 0x2c00 ;  /* 0x00002c0000027802 */ /* 0x000fce0000000f00 */
[----:B-1----:R-:W-:Y:S05]  /*2bf0*/  CALL.REL.NOINC `($__internal_0_$__cuda_sm10x_tcgen05_guardrail_trap_col_being_dealloced_not_returned_by_alloc) ;  /* 0x0000000000447944 */ /* 0x002fea0003c00000 */
[----:B------:R-:W-:Y:S05]  /*2c00*/  BRA `(.L_x_67) ;  /* 0x0000000000087947 */ /* 0x000fea0003800000 */
.L_x_68:
[----:B------:R-:W-:-:S07]  /*2c10*/  MOV R2, 0x2c30 ;  /* 0x00002c3000027802 */ /* 0x000fce0000000f00 */
[----:B-1----:R-:W-:Y:S05]  /*2c20*/  CALL.REL.NOINC `($__internal_2_$__cuda_sm10x_tcgen05_guardrail_trap_unallocated_columns_being_dealloced) ;  /* 0x0000000000507944 */ /* 0x002fea0003c00000 */
.L_x_67:
[----:B------:R-:W-:Y:S01]  /*2c30*/  NOP ;  /* 0x0000000000007918 */ /* 0x000fe20000000000 */
[----:B----4-:R-:W-:Y:S05]  /*2c40*/  EXIT ;  /* 0x000000000000794d */ /* 0x010fea0003800000 */
.L_x_56:
[----:B------:R-:W2:Y:S02]  /*2c50*/  SYNCS.PHASECHK.TRANS64.TRYWAIT P0, [UR8+0xc000], RZ ;  /* 0x00c000ffff0075a7 */ /* 0x000ea40008001108 */
[----:B--2---:R-:W-:Y:S05]  /*2c60*/  @!P0 BRA `(.L_x_56) ;  /* 0xfffffffc00f88947 */ /* 0x004fea000383ffff */
[----:B------:R-:W-:Y:S05]  /*2c70*/  BRA `(.L_x_70) ;  /* 0xffffffec00a47947 */ /* 0x000fea000383ffff */
.L_x_58:
[----:B------:R-:W2:Y:S02]  /*2c80*/  SYNCS.PHASECHK.TRANS64.TRYWAIT P1, [UR8+0xc010], RZ ;  /* 0x00c010ffff0075a7 */ /* 0x000ea40008021108 */
[----:B--2---:R-:W-:Y:S05]  /*2c90*/  @!P1 BRA `(.L_x_58) ;  /* 0xfffffffc00f89947 */ /* 0x004fea000383ffff */
[----:B------:R-:W-:Y:S05]  /*2ca0*/  BRA `(.L_x_71) ;  /* 0xfffffff000187947 */ /* 0x000fea000383ffff */
.L_x_59:
[----:B------:R-:W3:Y:S02]  /*2cb0*/  SYNCS.PHASECHK.TRANS64.TRYWAIT P0, [UR28+0xc000], R2 ;  /* 0x00c00002ff0075a7 */ /* 0x000ee4000800111c */
[----:B---3--:R-:W-:Y:S05]  /*2cc0*/  @!P0 BRA `(.L_x_59) ;  /* 0xfffffffc00f88947 */ /* 0x008fea000383ffff */
[----:B------:R-:W-:Y:S05]  /*2cd0*/  BRA `(.L_x_72) ;  /* 0xfffffff000987947 */ /* 0x000fea000383ffff */
.L_x_61:
[----:B------:R-:W3:Y:S02]  /*2ce0*/  SYNCS.PHASECHK.TRANS64.TRYWAIT P0, [UR28+0xc010], R2 ;  /* 0x00c01002ff0075a7 */ /* 0x000ee4000800111c */
[----:B---3--:R-:W-:Y:S05]  /*2cf0*/  @!P0 BRA `(.L_x_61) ;  /* 0xfffffffc00f88947 */ /* 0x008fea000383ffff */
[----:B------:R-:W-:Y:S05]  /*2d00*/  BRA `(.L_x_73) ;  /* 0xfffffff400087947 */ /* 0x000fea000383ffff */
        .weak           $__internal_0_$__cuda_sm10x_tcgen05_guardrail_trap_col_being_dealloced_not_returned_by_alloc
        .type           $__internal_0_$__cuda_sm10x_tcgen05_guardrail_trap_col_being_dealloced_not_returned_by_alloc,@function
        .size           $__internal_0_$__cuda_sm10x_tcgen05_guardrail_trap_col_being_dealloced_not_returned_by_alloc,($__internal_1_$__cuda_sm10x_tcgen05_guardrail_trap_phase_invalid_during_alloc - $__internal_0_$__cuda_sm10x_tcgen05_guardrail_trap_col_being_dealloced_not_returned_by_alloc)
$__internal_0_$__cuda_sm10x_tcgen05_guardrail_trap_col_being_dealloced_not_returned_by_alloc:
[----:B------:R-:W-:Y:S05]  /*2d10*/  BPT.TRAP 0x1 ;  /* 0x000000040000795c */ /* 0x000fea0000300000 */
[----:B------:R-:W-:-:S04]  /*2d20*/  IMAD.MOV.U32 R3, RZ, RZ, 0x0 ;  /* 0x00000000ff037424 */ /* 0x000fc800078e00ff */
[----:B------:R-:W-:Y:S05]  /*2d30*/  RET.REL.NODEC R2 `(gluon_tcgen05) ;  /* 0xffffffd002b07950 */ /* 0x000fea0003c3ffff */
        .weak           $__internal_1_$__cuda_sm10x_tcgen05_guardrail_trap_phase_invalid_during_alloc
        .type           $__internal_1_$__cuda_sm10x_tcgen05_guardrail_trap_phase_invalid_during_alloc,@function
        .size           $__internal_1_$__cuda_sm10x_tcgen05_guardrail_trap_phase_invalid_during_alloc,($__internal_2_$__cuda_sm10x_tcgen05_guardrail_trap_unallocated_columns_being_dealloced - $__internal_1_$__cuda_sm10x_tcgen05_guardrail_trap_phase_invalid_during_alloc)
$__internal_1_$__cuda_sm10x_tcgen05_guardrail_trap_phase_invalid_during_alloc:
[----:B------:R-:W-:Y:S05]  /*2d40*/  BPT.TRAP 0x1 ;  /* 0x000000040000795c */ /* 0x000fea0000300000 */
[----:B------:R-:W-:-:S04]  /*2d50*/  IMAD.MOV.U32 R3, RZ, RZ, 0x0 ;  /* 0x00000000ff037424 */ /* 0x000fc800078e00ff */
[----:B------:R-:W-:Y:S05]  /*2d60*/  RET.REL.NODEC R2 `(gluon_tcgen05) ;  /* 0xffffffd002a47950 */ /* 0x000fea0003c3ffff */
        .weak           $__internal_2_$__cuda_sm10x_tcgen05_guardrail_trap_unallocated_columns_being_dealloced
        .type           $__internal_2_$__cuda_sm10x_tcgen05_guardrail_trap_unallocated_columns_being_dealloced,@function
        .size           $__internal_2_$__cuda_sm10x_tcgen05_guardrail_trap_unallocated_columns_being_dealloced,(.L_x_77 - $__internal_2_$__cuda_sm10x_tcgen05_guardrail_trap_unallocated_columns_being_dealloced)
$__internal_2_$__cuda_sm10x_tcgen05_guardrail_trap_unallocated_columns_being_dealloced:
[----:B------:R-:W-:Y:S05]  /*2d70*/  BPT.TRAP 0x1 ;  /* 0x000000040000795c */ /* 0x000fea0000300000 */
[----:B------:R-:W-:-:S04]  /*2d80*/  IMAD.MOV.U32 R3, RZ, RZ, 0x0 ;  /* 0x00000000ff037424 */ /* 0x000fc800078e00ff */
[----:B------:R-:W-:Y:S05]  /*2d90*/  RET.REL.NODEC R2 `(gluon_tcgen05) ;  /* 0xffffffd002987950 */ /* 0x000fea0003c3ffff */
.L_x_74:
[----:B------:R-:W-:-:S00]  /*2da0*/  BRA `(.L_x_74) ;  /* 0xfffffffc00fc7947 */ /* 0x000fc0000383ffff */
[----:B------:R-:W-:-:S00]  /*2db0*/  NOP ;  /* 0x0000000000007918 */ /* 0x000fc00000000000 */
        /* <DEDUP_REMOVED lines=12> */
.L_x_77:


//--------------------- .nv.shared.gluon_tcgen05  --------------------------
	.section	.nv.shared.gluon_tcgen05,"aw",@nobits
	.sectionflags	@""
	.align	16
	.zero		1024


//--------------------- .nv.shared.reserved.0     --------------------------
	.section	.nv.shared.reserved.0,"aw",@nobits
	.align	8
	.weak		__nv_reservedSMEM_offset_0_alias
	.size		__nv_reservedSMEM_offset_0_alias, 0, 64
	.other		__nv_reservedSMEM_offset_0_alias,@"STO_CUDA_RESERVED_SHARED STV_DEFAULT"
__nv_reservedSMEM_offset_0_alias:
	.zero		0
.nv.shared.reserved.0:
	.zero		64
	.weak		__nv_reservedSMEM_allocation_phase
	.type		__nv_reservedSMEM_allocation_phase,@object
	.size		__nv_reservedSMEM_allocation_phase,(.L_0 - __nv_reservedSMEM_allocation_phase)
__nv_reservedSMEM_allocation_phase:
	.zero		1
.L_0:
	.zero		7
	.weak		__nv_reservedSMEM_devtool_atexit_pc
	.type		__nv_reservedSMEM_devtool_atexit_pc,@object
	.size		__nv_reservedSMEM_devtool_atexit_pc,(__nv_reservedSMEM_allocation_mask - __nv_reservedSMEM_devtool_atexit_pc)
__nv_reservedSMEM_devtool_atexit_pc:
	.zero		8
	.weak		__nv_reservedSMEM_allocation_mask
	.type		__nv_reservedSMEM_allocation_mask,@object
	.size		__nv_reservedSMEM_allocation_mask,(.L_2 - __nv_reservedSMEM_allocation_mask)
__nv_reservedSMEM_allocation_mask:
	.zero		4
.L_2:


//--------------------- .nv.constant0.gluon_tcgen05 --------------------------
	.section	.nv.constant0.gluon_tcgen05,"a",@progbits
	.sectionflags	@""
	.align	4
.nv.constant0.gluon_tcgen05:
	.zero		976


//--------------------- SYMBOLS --------------------------

	.type		.nv.reservedSmem.offset0,@object
	.size		.nv.reservedSmem.offset0,0x4
	.type		.nv.reservedSmem.cap,@object
	.size		.nv.reservedSmem.cap,0x4
